// auto-generated by cutlass_sweep.gemm — config: {"arch": "sm_100", "cluster_m": 1, "cluster_n": 2, "dtype": "fp32", "dtype_b": "fp32", "layout": "nt", "stages": 0, "tile_k": 64, "tile_m": 64, "tile_n": 64}
#include "cutlass/cutlass.h"
#include "cutlass/gemm/collective/collective_builder.hpp"
#include "cutlass/gemm/device/gemm_universal_adapter.h"
#include "cutlass/gemm/kernel/gemm_universal.hpp"
#include "cutlass/epilogue/collective/collective_builder.hpp"

using ElemA = float;
using ElemB = float;
using ElemCD = float;
using Acc  = float;
using TileShape    = cute::Shape<cute::_64, cute::_64, cute::_64>;
using ClusterShape = cute::Shape<cute::_1, cute::_2, cute::_1>;

using CollectiveEpilogue = typename cutlass::epilogue::collective::CollectiveBuilder<
    cutlass::arch::Sm100, cutlass::arch::OpClassTensorOp,
    TileShape, ClusterShape,
    cutlass::epilogue::collective::EpilogueTileAuto,
    Acc, Acc,
    ElemCD, cutlass::layout::RowMajor, 128 / cutlass::sizeof_bits<ElemCD>::value,
    ElemCD, cutlass::layout::RowMajor, 128 / cutlass::sizeof_bits<ElemCD>::value,
    cutlass::epilogue::collective::EpilogueScheduleAuto
  >::CollectiveOp;

using CollectiveMainloop = typename cutlass::gemm::collective::CollectiveBuilder<
    cutlass::arch::Sm100, cutlass::arch::OpClassTensorOp,
    ElemA, cutlass::layout::RowMajor, 128 / cutlass::sizeof_bits<ElemA>::value,
    ElemB, cutlass::layout::ColumnMajor, 128 / cutlass::sizeof_bits<ElemB>::value,
    Acc,
    TileShape, ClusterShape,
    cutlass::gemm::collective::StageCountAutoCarveout<static_cast<int>(sizeof(typename CollectiveEpilogue::SharedStorage))>,
    cutlass::gemm::collective::KernelScheduleAuto
  >::CollectiveOp;

using GemmKernel = cutlass::gemm::kernel::GemmUniversal<
    cute::Shape<int,int,int,int>,
    CollectiveMainloop,
    CollectiveEpilogue
>;
using Gemm = cutlass::gemm::device::GemmUniversalAdapter<GemmKernel>;

// Force the device kernel symbol into the cubin without needing a host main.
auto* _anchor = &cutlass::device_kernel<GemmKernel>;


// ===== COMPILED SASS (sm_100a) =====

	.target	sm_100a

	.elftype	@"ET_EXEC"


//--------------------- .note.nv.tkinfo           --------------------------
	.section	.note.nv.tkinfo,"",@"SHT_NOTE"
	.sectionflags	@"SHF_NOTE_NV_TKINFO"
	.tkinfo
        /*0018*/ 	.word	0x00000002
        /*0030*/ 	.string	""
        /*0030*/ 	.string	"ptxas"
        /*0030*/ 	.string	"Cuda compilation tools, release 13.0, V13.0.88"
        /*0030*/ 	.string	"Build cuda_13.0.r13.0/compiler.36424714_0"
        /*0030*/ 	.string	"-arch sm_100a -m 64 "



//--------------------- .note.nv.cuinfo           --------------------------
	.section	.note.nv.cuinfo,"",@"SHT_NOTE"
	.sectionflags	@"SHF_NOTE_NV_CUINFO"
        /*0018*/ 	.short	0x0002
        /*001a*/ 	.short	0x0064
        /*001c*/ 	.short	0x0082
	.zero		2


//--------------------- .nv.info                  --------------------------
	.section	.nv.info,"",@"SHT_CUDA_INFO"
	.align	4


	//----- nvinfo : EIATTR_REGCOUNT
	.align		4
        /*0000*/ 	.byte	0x04, 0x2f
        /*0002*/ 	.short	(.L_19 - .L_18)
	.align		4
.L_18:
        /*0004*/ 	.word	index@(_ZN7cutlass13device_kernelINS_4gemm6kernel13GemmUniversalIN4cute5tupleIJiiiiEEENS1_10collective13CollectiveMmaINS1_35MainloopSm100TmaUmmaWarpSpecializedILi6ELi2ELi4ENS5_IJNS4_1CILi1EEENSA_ILi2EEESB_EEEEENS5_IJNSA_ILi64EEESF_SF_EEEfNS5_IJlSB_lEEEfSH_NS4_8TiledMMAINS4_8MMA_AtomIJNS4_17SM100_MMA_TF32_SSINS_10tfloat32_tESL_fLi64ELi64ELNS4_4UMMA5MajorE0ELSN_0ELNSM_7ScaleInE0ELSO_0EEEEEENS4_6LayoutINS5_IJSB_SB_SB_EEENS5_IJNSA_ILi0EEEST_ST_EEEEENS5_IJNS4_10UnderscoreESW_SW_EEEEENS4_23SM90_TMA_LOAD_MULTICASTENS4_14ComposedLayoutINS4_7SwizzleILi3ELi4ELi3EEENS4_18smem_ptr_flag_bitsILi32EEENSR_INS5_IJNSA_ILi8EEENSA_ILi32EEEEEENS5_IJS16_SB_EEEEEEEvNS4_8identityENS4_13SM90_TMA_LOADES1A_vS1B_EENS_8epilogue10collective18CollectiveEpilogueINS1E_23Sm100TmaWarpSpecializedILi3ELi2ELi16ELb1ELb0EEEJSG_NS5_IJNSR_ISF_SB_EENSR_IS16_SB_EEEEEfSH_fSH_NS1E_6fusion15FusionCallbacksIS1I_NS1M_17LinearCombinationIffffLNS_15FloatRoundStyleE2EEESG_S1L_JEEENS4_5SM1004TMEM4LOAD26SM100_TMEM_LOAD_16dp128b8xES1C_S1A_NS4_17SM75_U32x4_LDSM_NENS4_14SM90_TMA_STOREES1A_NS4_17SM90_U32x4_STSM_NENS4_39AutoVectorizingCopyWithAssumedAlignmentILi128EEEEEEvvEEEEvNT_6ParamsE)
        /*0008*/ 	.word	0x0000004f


	//----- nvinfo : EIATTR_FRAME_SIZE
	.align		4
.L_19:
        /*000c*/ 	.byte	0x04, 0x11
        /*000e*/ 	.short	(.L_21 - .L_20)
	.align		4
.L_20:
        /*0010*/ 	.word	index@($__internal_2_$__cuda_sm10x_tcgen05_guardrail_trap_unallocated_columns_being_dealloced)
        /*0014*/ 	.word	0x00000000


	//----- nvinfo : EIATTR_FRAME_SIZE
	.align		4
.L_21:
        /*0018*/ 	.byte	0x04, 0x11
        /*001a*/ 	.short	(.L_23 - .L_22)
	.align		4
.L_22:
        /*001c*/ 	.word	index@($__internal_1_$__cuda_sm10x_tcgen05_guardrail_trap_phase_invalid_during_alloc)
        /*0020*/ 	.word	0x00000000


	//----- nvinfo : EIATTR_FRAME_SIZE
	.align		4
.L_23:
        /*0024*/ 	.byte	0x04, 0x11
        /*0026*/ 	.short	(.L_25 - .L_24)
	.align		4
.L_24:
        /*0028*/ 	.word	index@($__internal_0_$__cuda_sm10x_tcgen05_guardrail_trap_col_being_dealloced_not_returned_by_alloc)
        /*002c*/ 	.word	0x00000000


	//----- nvinfo : EIATTR_FRAME_SIZE
	.align		4
.L_25:
        /*0030*/ 	.byte	0x04, 0x11
        /*0032*/ 	.short	(.L_27 - .L_26)
	.align		4
.L_26:
        /*0034*/ 	.word	index@(_ZN7cutlass13device_kernelINS_4gemm6kernel13GemmUniversalIN4cute5tupleIJiiiiEEENS1_10collective13CollectiveMmaINS1_35MainloopSm100TmaUmmaWarpSpecializedILi6ELi2ELi4ENS5_IJNS4_1CILi1EEENSA_ILi2EEESB_EEEEENS5_IJNSA_ILi64EEESF_SF_EEEfNS5_IJlSB_lEEEfSH_NS4_8TiledMMAINS4_8MMA_AtomIJNS4_17SM100_MMA_TF32_SSINS_10tfloat32_tESL_fLi64ELi64ELNS4_4UMMA5MajorE0ELSN_0ELNSM_7ScaleInE0ELSO_0EEEEEENS4_6LayoutINS5_IJSB_SB_SB_EEENS5_IJNSA_ILi0EEEST_ST_EEEEENS5_IJNS4_10UnderscoreESW_SW_EEEEENS4_23SM90_TMA_LOAD_MULTICASTENS4_14ComposedLayoutINS4_7SwizzleILi3ELi4ELi3EEENS4_18smem_ptr_flag_bitsILi32EEENSR_INS5_IJNSA_ILi8EEENSA_ILi32EEEEEENS5_IJS16_SB_EEEEEEEvNS4_8identityENS4_13SM90_TMA_LOADES1A_vS1B_EENS_8epilogue10collective18CollectiveEpilogueINS1E_23Sm100TmaWarpSpecializedILi3ELi2ELi16ELb1ELb0EEEJSG_NS5_IJNSR_ISF_SB_EENSR_IS16_SB_EEEEEfSH_fSH_NS1E_6fusion15FusionCallbacksIS1I_NS1M_17LinearCombinationIffffLNS_15FloatRoundStyleE2EEESG_S1L_JEEENS4_5SM1004TMEM4LOAD26SM100_TMEM_LOAD_16dp128b8xES1C_S1A_NS4_17SM75_U32x4_LDSM_NENS4_14SM90_TMA_STOREES1A_NS4_17SM90_U32x4_STSM_NENS4_39AutoVectorizingCopyWithAssumedAlignmentILi128EEEEEEvvEEEEvNT_6ParamsE)
        /*0038*/ 	.word	0x00000000


	//----- nvinfo : EIATTR_MIN_STACK_SIZE
	.align		4
.L_27:
        /*003c*/ 	.byte	0x04, 0x12
        /*003e*/ 	.short	(.L_29 - .L_28)
	.align		4
.L_28:
        /*0040*/ 	.word	index@(_ZN7cutlass13device_kernelINS_4gemm6kernel13GemmUniversalIN4cute5tupleIJiiiiEEENS1_10collective13CollectiveMmaINS1_35MainloopSm100TmaUmmaWarpSpecializedILi6ELi2ELi4ENS5_IJNS4_1CILi1EEENSA_ILi2EEESB_EEEEENS5_IJNSA_ILi64EEESF_SF_EEEfNS5_IJlSB_lEEEfSH_NS4_8TiledMMAINS4_8MMA_AtomIJNS4_17SM100_MMA_TF32_SSINS_10tfloat32_tESL_fLi64ELi64ELNS4_4UMMA5MajorE0ELSN_0ELNSM_7ScaleInE0ELSO_0EEEEEENS4_6LayoutINS5_IJSB_SB_SB_EEENS5_IJNSA_ILi0EEEST_ST_EEEEENS5_IJNS4_10UnderscoreESW_SW_EEEEENS4_23SM90_TMA_LOAD_MULTICASTENS4_14ComposedLayoutINS4_7SwizzleILi3ELi4ELi3EEENS4_18smem_ptr_flag_bitsILi32EEENSR_INS5_IJNSA_ILi8EEENSA_ILi32EEEEEENS5_IJS16_SB_EEEEEEEvNS4_8identityENS4_13SM90_TMA_LOADES1A_vS1B_EENS_8epilogue10collective18CollectiveEpilogueINS1E_23Sm100TmaWarpSpecializedILi3ELi2ELi16ELb1ELb0EEEJSG_NS5_IJNSR_ISF_SB_EENSR_IS16_SB_EEEEEfSH_fSH_NS1E_6fusion15FusionCallbacksIS1I_NS1M_17LinearCombinationIffffLNS_15FloatRoundStyleE2EEESG_S1L_JEEENS4_5SM1004TMEM4LOAD26SM100_TMEM_LOAD_16dp128b8xES1C_S1A_NS4_17SM75_U32x4_LDSM_NENS4_14SM90_TMA_STOREES1A_NS4_17SM90_U32x4_STSM_NENS4_39AutoVectorizingCopyWithAssumedAlignmentILi128EEEEEEvvEEEEvNT_6ParamsE)
        /*0044*/ 	.word	0x00000000
.L_29:


//--------------------- .nv.compat                --------------------------
	.section	.nv.compat,"",@"SHT_CUDA_COMPAT_INFO"
	.align	4
        /*0000*/ 	.byte	0x02, 0x09, 0x01, 0x00, 0x02, 0x02, 0x02, 0x00, 0x02, 0x05, 0x05, 0x00, 0x03, 0x07, 0x01, 0x01
        /*0010*/ 	.byte	0x02, 0x03, 0x01, 0x00, 0x02, 0x06, 0x01, 0x00, 0x04, 0x0b, 0x08, 0x00, 0x09, 0x00, 0x00, 0x00
        /*0020*/ 	.byte	0x00, 0x00, 0x00, 0x00


//--------------------- .nv.info._ZN7cutlass13device_kernelINS_4gemm6kernel13GemmUniversalIN4cute5tupleIJiiiiEEENS1_10collective13CollectiveMmaINS1_35MainloopSm100TmaUmmaWarpSpecializedILi6ELi2ELi4ENS5_IJNS4_1CILi1EEENSA_ILi2EEESB_EEEEENS5_IJNSA_ILi64EEESF_SF_EEEfNS5_IJlSB_lEEEfSH_NS4_8TiledMMAINS4_8MMA_AtomIJNS4_17SM100_MMA_TF32_SSINS_10tfloat32_tESL_fLi64ELi64ELNS4_4UMMA5MajorE0ELSN_0ELNSM_7ScaleInE0ELSO_0EEEEEENS4_6LayoutINS5_IJSB_SB_SB_EEENS5_IJNSA_ILi0EEEST_ST_EEEEENS5_IJNS4_10UnderscoreESW_SW_EEEEENS4_23SM90_TMA_LOAD_MULTICASTENS4_14ComposedLayoutINS4_7SwizzleILi3ELi4ELi3EEENS4_18smem_ptr_flag_bitsILi32EEENSR_INS5_IJNSA_ILi8EEENSA_ILi32EEEEEENS5_IJS16_SB_EEEEEEEvNS4_8identityENS4_13SM90_TMA_LOADES1A_vS1B_EENS_8epilogue10collective18CollectiveEpilogueINS1E_23Sm100TmaWarpSpecializedILi3ELi2ELi16ELb1ELb0EEEJSG_NS5_IJNSR_ISF_SB_EENSR_IS16_SB_EEEEEfSH_fSH_NS1E_6fusion15FusionCallbacksIS1I_NS1M_17LinearCombinationIffffLNS_15FloatRoundStyleE2EEESG_S1L_JEEENS4_5SM1004TMEM4LOAD26SM100_TMEM_LOAD_16dp128b8xES1C_S1A_NS4_17SM75_U32x4_LDSM_NENS4_14SM90_TMA_STOREES1A_NS4_17SM90_U32x4_STSM_NENS4_39AutoVectorizingCopyWithAssumedAlignmentILi128EEEEEEvvEEEEvNT_6ParamsE --------------------------
	.section	.nv.info._ZN7cutlass13device_kernelINS_4gemm6kernel13GemmUniversalIN4cute5tupleIJiiiiEEENS1_10collective13CollectiveMmaINS1_35MainloopSm100TmaUmmaWarpSpecializedILi6ELi2ELi4ENS5_IJNS4_1CILi1EEENSA_ILi2EEESB_EEEEENS5_IJNSA_ILi64EEESF_SF_EEEfNS5_IJlSB_lEEEfSH_NS4_8TiledMMAINS4_8MMA_AtomIJNS4_17SM100_MMA_TF32_SSINS_10tfloat32_tESL_fLi64ELi64ELNS4_4UMMA5MajorE0ELSN_0ELNSM_7ScaleInE0ELSO_0EEEEEENS4_6LayoutINS5_IJSB_SB_SB_EEENS5_IJNSA_ILi0EEEST_ST_EEEEENS5_IJNS4_10UnderscoreESW_SW_EEEEENS4_23SM90_TMA_LOAD_MULTICASTENS4_14ComposedLayoutINS4_7SwizzleILi3ELi4ELi3EEENS4_18smem_ptr_flag_bitsILi32EEENSR_INS5_IJNSA_ILi8EEENSA_ILi32EEEEEENS5_IJS16_SB_EEEEEEEvNS4_8identityENS4_13SM90_TMA_LOADES1A_vS1B_EENS_8epilogue10collective18CollectiveEpilogueINS1E_23Sm100TmaWarpSpecializedILi3ELi2ELi16ELb1ELb0EEEJSG_NS5_IJNSR_ISF_SB_EENSR_IS16_SB_EEEEEfSH_fSH_NS1E_6fusion15FusionCallbacksIS1I_NS1M_17LinearCombinationIffffLNS_15FloatRoundStyleE2EEESG_S1L_JEEENS4_5SM1004TMEM4LOAD26SM100_TMEM_LOAD_16dp128b8xES1C_S1A_NS4_17SM75_U32x4_LDSM_NENS4_14SM90_TMA_STOREES1A_NS4_17SM90_U32x4_STSM_NENS4_39AutoVectorizingCopyWithAssumedAlignmentILi128EEEEEEvvEEEEvNT_6ParamsE,"",@"SHT_CUDA_INFO"
	.sectionflags	@""
	.align	4


	//----- nvinfo : EIATTR_CUDA_API_VERSION
	.align		4
        /*0000*/ 	.byte	0x04, 0x37
        /*0002*/ 	.short	(.L_31 - .L_30)
.L_30:
        /*0004*/ 	.word	0x00000082


	//----- nvinfo : EIATTR_KPARAM_INFO
	.align		4
.L_31:
        /*0008*/ 	.byte	0x04, 0x17
        /*000a*/ 	.short	(.L_33 - .L_32)
.L_32:
        /*000c*/ 	.word	0x00000000
        /*0010*/ 	.short	0x0000
        /*0012*/ 	.short	0x0000
        /*0014*/ 	.byte	0x00, 0xf0, 0x01, 0x20


	//----- nvinfo : EIATTR_AT_ENTRY_FRAGMENTS
	.align		4
.L_33:
        /*0018*/ 	.byte	0x04, 0x4f
        /*001a*/ 	.short	(.L_35 - .L_34)


	//   ....[0]....
.L_34:
        /*001c*/ 	.word	0x00000006


	//----- nvinfo : EIATTR_RESERVED_SMEM_USED
	.align		4
.L_35:
        /*0020*/ 	.byte	0x01, 0x41
	.zero		2


	//----- nvinfo : EIATTR_SPARSE_MMA_MASK
	.align		4
        /*0024*/ 	.byte	0x03, 0x50
        /*0026*/ 	.short	0x0000


	//----- nvinfo : EIATTR_TCGEN05_1CTA_USED
	.align		4
        /*0028*/ 	.byte	0x01, 0x51
	.zero		2


	//----- nvinfo : EIATTR_MAXREG_COUNT
	.align		4
        /*002c*/ 	.byte	0x03, 0x1b
        /*002e*/ 	.short	0x00ff


	//----- nvinfo : EIATTR_NUM_BARRIERS
	.align		4
        /*0030*/ 	.byte	0x02, 0x4c
        /*0032*/ 	.byte	0x07
	.zero		1


	//----- nvinfo : EIATTR_EXTERNS
	.align		4
        /*0034*/ 	.byte	0x04, 0x0f
        /*0036*/ 	.short	(.L_37 - .L_36)


	//   ....[0]....
	.align		4
.L_36:
        /*0038*/ 	.word	index@(__assertfail)


	//----- nvinfo : EIATTR_MERCURY_ISA_VERSION
	.align		4
.L_37:
        /*003c*/ 	.byte	0x03, 0x5f
        /*003e*/ 	.short	0x0101


	//----- nvinfo : EIATTR_INT_WARP_WIDE_INSTR_OFFSETS
	.align		4
        /*0040*/ 	.byte	0x04, 0x31
        /*0042*/ 	.short	(.L_39 - .L_38)


	//   ....[0]....
.L_38:
        /*0044*/ 	.word	0x000041a0


	//   ....[1]....
        /*0048*/ 	.word	0x000041d0


	//   ....[2]....
        /*004c*/ 	.word	0x000041f0


	//   ....[3]....
        /*0050*/ 	.word	0x00004dc0


	//   ....[4]....
        /*0054*/ 	.word	0x00004e40


	//   ....[5]....
        /*0058*/ 	.word	0x00004f40


	//   ....[6]....
        /*005c*/ 	.word	0x00005050


	//----- nvinfo : EIATTR_COOP_GROUP_MASK_REGIDS
	.align		4
.L_39:
        /*0060*/ 	.byte	0x04, 0x29
        /*0062*/ 	.short	(.L_41 - .L_40)


	//   ....[0]....
.L_40:
        /*0064*/ 	.word	0xffffffff


	//   ....[1]....
        /*0068*/ 	.word	0xffffffff


	//   ....[2]....
        /*006c*/ 	.word	0xffffffff


	//   ....[3]....
        /*0070*/ 	.word	0xffffffff


	//   ....[4]....
        /*0074*/ 	.word	0xffffffff


	//   ....[5]....
        /*0078*/ 	.word	0xffffffff


	//   ....[6]....
        /*007c*/ 	.word	0xffffffff


	//   ....[7]....
        /*0080*/ 	.word	0xffffffff


	//   ....[8]....
        /*0084*/ 	.word	0xffffffff


	//   ....[9]....
        /*0088*/ 	.word	0xffffffff


	//   ....[10]....
        /*008c*/ 	.word	0xffffffff


	//   ....[11]....
        /*0090*/ 	.word	0xffffffff


	//   ....[12]....
        /*0094*/ 	.word	0xffffffff


	//   ....[13]....
        /*0098*/ 	.word	0xffffffff


	//----- nvinfo : EIATTR_COOP_GROUP_INSTR_OFFSETS
	.align		4
.L_41:
        /*009c*/ 	.byte	0x04, 0x28
        /*009e*/ 	.short	(.L_43 - .L_42)


	//   ....[0]....
.L_42:
        /*00a0*/ 	.word	0x00000080


	//   ....[1]....
        /*00a4*/ 	.word	0x000004f0


	//   ....[2]....
        /*00a8*/ 	.word	0x000006e0


	//   ....[3]....
        /*00ac*/ 	.word	0x00000860


	//   ....[4]....
        /*00b0*/ 	.word	0x00000960


	//   ....[5]....
        /*00b4*/ 	.word	0x00000ad0


	//   ....[6]....
        /*00b8*/ 	.word	0x00000c70


	//   ....[7]....
        /*00bc*/ 	.word	0x00000e20


	//   ....[8]....
        /*00c0*/ 	.word	0x000021f0


	//   ....[9]....
        /*00c4*/ 	.word	0x000031d0


	//   ....[10]....
        /*00c8*/ 	.word	0x000033e0


	//   ....[11]....
        /*00cc*/ 	.word	0x00003410


	//   ....[12]....
        /*00d0*/ 	.word	0x00004080


	//   ....[13]....
        /*00d4*/ 	.word	0x000042b0


	//----- nvinfo : EIATTR_VRC_CTA_INIT_COUNT
	.align		4
.L_43:
        /*00d8*/ 	.byte	0x02, 0x4a
        /*00da*/ 	.byte	0x80
	.zero		1


	//----- nvinfo : EIATTR_SYSCALL_OFFSETS
	.align		4
        /*00dc*/ 	.byte	0x04, 0x46
        /*00de*/ 	.short	(.L_45 - .L_44)


	//   ....[0]....
.L_44:
        /*00e0*/ 	.word	0x00005d60


	//   ....[1]....
        /*00e4*/ 	.word	0x00005e50


	//   ....[2]....
        /*00e8*/ 	.word	0x00006770


	//   ....[3]....
        /*00ec*/ 	.word	0x00006fd0


	//----- nvinfo : EIATTR_MBARRIER_INSTR_OFFSETS
	.align		4
.L_45:
        /*00f0*/ 	.byte	0x04, 0x39
        /*00f2*/ 	.short	(.L_47 - .L_46)


	//   ....[0]....
.L_46:
        /*00f4*/ 	.word	0x00000610
        /*00f8*/ 	.word	0x000000ff
        /*00fc*/ 	.word	0x00000000
        /*0100*/ 	.short	0x0100
        /*0102*/ 	.byte	0x04
	.zero		1


	//   ....[1]....
        /*0104*/ 	.word	0x00000620
        /*0108*/ 	.word	0x000000ff
        /*010c*/ 	.word	0x00000030
        /*0110*/ 	.short	0x0100
        /*0112*/ 	.byte	0x04
	.zero		1


	//   ....[2]....
        /*0114*/ 	.word	0x00000630
        /*0118*/ 	.word	0x000000ff
        /*011c*/ 	.word	0x00000008
        /*0120*/ 	.short	0x0100
        /*0122*/ 	.byte	0x04
	.zero		1


	//   ....[3]....
        /*0124*/ 	.word	0x00000640
        /*0128*/ 	.word	0x000000ff
        /*012c*/ 	.word	0x00000038
        /*0130*/ 	.short	0x0100
        /*0132*/ 	.byte	0x04
	.zero		1


	//   ....[4]....
        /*0134*/ 	.word	0x00000650
        /*0138*/ 	.word	0x000000ff
        /*013c*/ 	.word	0x00000010
        /*0140*/ 	.short	0x0100
        /*0142*/ 	.byte	0x04
	.zero		1


	//   ....[5]....
        /*0144*/ 	.word	0x00000660
        /*0148*/ 	.word	0x000000ff
        /*014c*/ 	.word	0x00000040
        /*0150*/ 	.short	0x0100
        /*0152*/ 	.byte	0x04
	.zero		1


	//   ....[6]....
        /*0154*/ 	.word	0x00000670
        /*0158*/ 	.word	0x000000ff
        /*015c*/ 	.word	0x00000018
        /*0160*/ 	.short	0x0100
        /*0162*/ 	.byte	0x04
	.zero		1


	//   ....[7]....
        /*0164*/ 	.word	0x00000680
        /*0168*/ 	.word	0x000000ff
        /*016c*/ 	.word	0x00000048
        /*0170*/ 	.short	0x0100
        /*0172*/ 	.byte	0x04
	.zero		1


	//   ....[8]....
        /*0174*/ 	.word	0x00000690
        /*0178*/ 	.word	0x000000ff
        /*017c*/ 	.word	0x00000020
        /*0180*/ 	.short	0x0100
        /*0182*/ 	.byte	0x04
	.zero		1


	//   ....[9]....
        /*0184*/ 	.word	0x000006a0
        /*0188*/ 	.word	0x000000ff
        /*018c*/ 	.word	0x00000050
        /*0190*/ 	.short	0x0100
        /*0192*/ 	.byte	0x04
	.zero		1


	//   ....[10]....
        /*0194*/ 	.word	0x000006b0
        /*0198*/ 	.word	0x000000ff
        /*019c*/ 	.word	0x00000028
        /*01a0*/ 	.short	0x0100
        /*01a2*/ 	.byte	0x04
	.zero		1


	//   ....[11]....
        /*01a4*/ 	.word	0x000006c0
        /*01a8*/ 	.word	0x000000ff
        /*01ac*/ 	.word	0x00000058
        /*01b0*/ 	.short	0x0100
        /*01b2*/ 	.byte	0x04
	.zero		1


	//   ....[12]....
        /*01b4*/ 	.word	0x000007f0
        /*01b8*/ 	.word	0x000000ff
        /*01bc*/ 	.word	0x00000060
        /*01c0*/ 	.short	0x0100
        /*01c2*/ 	.byte	0x04
	.zero		1


	//   ....[13]....
        /*01c4*/ 	.word	0x00000800
        /*01c8*/ 	.word	0x000000ff
        /*01cc*/ 	.word	0x00000078
        /*01d0*/ 	.short	0x0100
        /*01d2*/ 	.byte	0x04
	.zero		1


	//   ....[14]....
        /*01d4*/ 	.word	0x00000810
        /*01d8*/ 	.word	0x000000ff
        /*01dc*/ 	.word	0x00000068
        /*01e0*/ 	.short	0x0100
        /*01e2*/ 	.byte	0x04
	.zero		1


	//   ....[15]....
        /*01e4*/ 	.word	0x00000820
        /*01e8*/ 	.word	0x000000ff
        /*01ec*/ 	.word	0x00000080
        /*01f0*/ 	.short	0x0100
        /*01f2*/ 	.byte	0x04
	.zero		1


	//   ....[16]....
        /*01f4*/ 	.word	0x00000830
        /*01f8*/ 	.word	0x000000ff
        /*01fc*/ 	.word	0x00000070
        /*0200*/ 	.short	0x0100
        /*0202*/ 	.byte	0x04
	.zero		1


	//   ....[17]....
        /*0204*/ 	.word	0x00000840
        /*0208*/ 	.word	0x000000ff
        /*020c*/ 	.word	0x00000088
        /*0210*/ 	.short	0x0100
        /*0212*/ 	.byte	0x04
	.zero		1


	//   ....[18]....
        /*0214*/ 	.word	0x00000930
        /*0218*/ 	.word	0x000000ff
        /*021c*/ 	.word	0x00000090
        /*0220*/ 	.short	0x0100
        /*0222*/ 	.byte	0x06
	.zero		1


	//   ....[19]....
        /*0224*/ 	.word	0x00000940
        /*0228*/ 	.word	0x000000ff
        /*022c*/ 	.word	0x00000098
        /*0230*/ 	.short	0x0100
        /*0232*/ 	.byte	0x06
	.zero		1


	//   ....[20]....
        /*0234*/ 	.word	0x00000a80
        /*0238*/ 	.word	0x000000ff
        /*023c*/ 	.word	0x000000a0
        /*0240*/ 	.short	0x0100
        /*0242*/ 	.byte	0x06
	.zero		1


	//   ....[21]....
        /*0244*/ 	.word	0x00000a90
        /*0248*/ 	.word	0x000000ff
        /*024c*/ 	.word	0x000000b0
        /*0250*/ 	.short	0x0100
        /*0252*/ 	.byte	0x06
	.zero		1


	//   ....[22]....
        /*0254*/ 	.word	0x00000aa0
        /*0258*/ 	.word	0x000000ff
        /*025c*/ 	.word	0x000000a8
        /*0260*/ 	.short	0x0100
        /*0262*/ 	.byte	0x06
	.zero		1


	//   ....[23]....
        /*0264*/ 	.word	0x00000ab0
        /*0268*/ 	.word	0x000000ff
        /*026c*/ 	.word	0x000000b8
        /*0270*/ 	.short	0x0100
        /*0272*/ 	.byte	0x06
	.zero		1


	//   ....[24]....
        /*0274*/ 	.word	0x00000be0
        /*0278*/ 	.word	0x000000ff
        /*027c*/ 	.word	0x000000c0
        /*0280*/ 	.short	0x0100
        /*0282*/ 	.byte	0x04
	.zero		1


	//   ....[25]....
        /*0284*/ 	.word	0x00000bf0
        /*0288*/ 	.word	0x000000ff
        /*028c*/ 	.word	0x000000e0
        /*0290*/ 	.short	0x0100
        /*0292*/ 	.byte	0x04
	.zero		1


	//   ....[26]....
        /*0294*/ 	.word	0x00000c00
        /*0298*/ 	.word	0x000000ff
        /*029c*/ 	.word	0x000000c8
        /*02a0*/ 	.short	0x0100
        /*02a2*/ 	.byte	0x04
	.zero		1


	//   ....[27]....
        /*02a4*/ 	.word	0x00000c10
        /*02a8*/ 	.word	0x000000ff
        /*02ac*/ 	.word	0x000000e8
        /*02b0*/ 	.short	0x0100
        /*02b2*/ 	.byte	0x04
	.zero		1


	//   ....[28]....
        /*02b4*/ 	.word	0x00000c20
        /*02b8*/ 	.word	0x000000ff
        /*02bc*/ 	.word	0x000000d0
        /*02c0*/ 	.short	0x0100
        /*02c2*/ 	.byte	0x04
	.zero		1


	//   ....[29]....
        /*02c4*/ 	.word	0x00000c30
        /*02c8*/ 	.word	0x000000ff
        /*02cc*/ 	.word	0x000000f0
        /*02d0*/ 	.short	0x0100
        /*02d2*/ 	.byte	0x04
	.zero		1


	//   ....[30]....
        /*02d4*/ 	.word	0x00000c40
        /*02d8*/ 	.word	0x000000ff
        /*02dc*/ 	.word	0x000000d8
        /*02e0*/ 	.short	0x0100
        /*02e2*/ 	.byte	0x04
	.zero		1


	//   ....[31]....
        /*02e4*/ 	.word	0x00000c50
        /*02e8*/ 	.word	0x000000ff
        /*02ec*/ 	.word	0x000000f8
        /*02f0*/ 	.short	0x0100
        /*02f2*/ 	.byte	0x04
	.zero		1


	//   ....[32]....
        /*02f4*/ 	.word	0x00000d40
        /*02f8*/ 	.word	0x000000ff
        /*02fc*/ 	.word	0x00000100
        /*0300*/ 	.short	0x0100
        /*0302*/ 	.byte	0x04
	.zero		1


	//   ....[33]....
        /*0304*/ 	.word	0x00000d50
        /*0308*/ 	.word	0x000000ff
        /*030c*/ 	.word	0x00000110
        /*0310*/ 	.short	0x0100
        /*0312*/ 	.byte	0x04
	.zero		1


	//   ....[34]....
        /*0314*/ 	.word	0x00000d60
        /*0318*/ 	.word	0x000000ff
        /*031c*/ 	.word	0x00000108
        /*0320*/ 	.short	0x0100
        /*0322*/ 	.byte	0x04
	.zero		1


	//   ....[35]....
        /*0324*/ 	.word	0x00000d70
        /*0328*/ 	.word	0x000000ff
        /*032c*/ 	.word	0x00000118
        /*0330*/ 	.short	0x0100
        /*0332*/ 	.byte	0x04
	.zero		1


	//   ....[36]....
        /*0334*/ 	.word	0x000018d0
        /*0338*/ 	.word	0x00000000
        /*033c*/ 	.word	0x00000110
        /*0340*/ 	.short	0x010a
        /*0342*/ 	.byte	0xff
	.zero		1


	//   ....[37]....
        /*0344*/ 	.word	0x00001900
        /*0348*/ 	.word	0x00000000
        /*034c*/ 	.word	0x00000100
        /*0350*/ 	.short	0x0101
        /*0352*/ 	.byte	0xff
	.zero		1


	//   ....[38]....
        /*0354*/ 	.word	0x000019d0
        /*0358*/ 	.word	0x000000ff
        /*035c*/ 	.word	0x00000030
        /*0360*/ 	.short	0x010a
        /*0362*/ 	.byte	0x04
	.zero		1


	//   ....[39]....
        /*0364*/ 	.word	0x00001a50
        /*0368*/ 	.word	0x000000ff
        /*036c*/ 	.word	0x00000030
        /*0370*/ 	.short	0x010a
        /*0372*/ 	.byte	0x21
	.zero		1


	//   ....[40]....
        /*0374*/ 	.word	0x00001bf0
        /*0378*/ 	.word	0x000000ff
        /*037c*/ 	.word	0x00000030
        /*0380*/ 	.short	0x010a
        /*0382*/ 	.byte	0x05
	.zero		1


	//   ....[41]....
        /*0384*/ 	.word	0x00001de0
        /*0388*/ 	.word	0x000000ff
        /*038c*/ 	.word	0x00000098
        /*0390*/ 	.short	0x0101
        /*0392*/ 	.byte	0x15
	.zero		1


	//   ....[42]....
        /*0394*/ 	.word	0x00001e00
        /*0398*/ 	.word	0x000000ff
        /*039c*/ 	.word	0x00000030
        /*03a0*/ 	.short	0x010a
        /*03a2*/ 	.byte	0x04
	.zero		1


	//   ....[43]....
        /*03a4*/ 	.word	0x00001e80
        /*03a8*/ 	.word	0x000000ff
        /*03ac*/ 	.word	0x00000030
        /*03b0*/ 	.short	0x010a
        /*03b2*/ 	.byte	0x21
	.zero		1


	//   ....[44]....
        /*03b4*/ 	.word	0x00002010
        /*03b8*/ 	.word	0x000000ff
        /*03bc*/ 	.word	0x00000030
        /*03c0*/ 	.short	0x010a
        /*03c2*/ 	.byte	0x05
	.zero		1


	//   ....[45]....
        /*03c4*/ 	.word	0x00002220
        /*03c8*/ 	.word	0x00000003
        /*03cc*/ 	.word	0x000000a0
        /*03d0*/ 	.short	0x010a
        /*03d2*/ 	.byte	0xff
	.zero		1


	//   ....[46]....
        /*03d4*/ 	.word	0x00002370
        /*03d8*/ 	.word	0x00000000
        /*03dc*/ 	.word	0x00000000
        /*03e0*/ 	.short	0x0101
        /*03e2*/ 	.byte	0xff
	.zero		1


	//   ....[47]....
        /*03e4*/ 	.word	0x00002930
        /*03e8*/ 	.word	0x000000ff
        /*03ec*/ 	.word	0x00000000
        /*03f0*/ 	.short	0x010a
        /*03f2*/ 	.byte	0x04
	.zero		1


	//   ....[48]....
        /*03f4*/ 	.word	0x000029c0
        /*03f8*/ 	.word	0x000000ff
        /*03fc*/ 	.word	0x00000000
        /*0400*/ 	.short	0x010a
        /*0402*/ 	.byte	0x05
	.zero		1


	//   ....[49]....
        /*0404*/ 	.word	0x00002a50
        /*0408*/ 	.word	0x000000ff
        /*040c*/ 	.word	0x00000000
        /*0410*/ 	.short	0x010a
        /*0412*/ 	.byte	0x05
	.zero		1


	//   ....[50]....
        /*0414*/ 	.word	0x00002ae0
        /*0418*/ 	.word	0x000000ff
        /*041c*/ 	.word	0x00000000
        /*0420*/ 	.short	0x010a
        /*0422*/ 	.byte	0x05
	.zero		1


	//   ....[51]....
        /*0424*/ 	.word	0x00002b70
        /*0428*/ 	.word	0x000000ff
        /*042c*/ 	.word	0x00000000
        /*0430*/ 	.short	0x010a
        /*0432*/ 	.byte	0x05
	.zero		1


	//   ....[52]....
        /*0434*/ 	.word	0x00002c10
        /*0438*/ 	.word	0x00000000
        /*043c*/ 	.word	0x00000000
        /*0440*/ 	.short	0x010a
        /*0442*/ 	.byte	0xff
	.zero		1


	//   ....[53]....
        /*0444*/ 	.word	0x00002d30
        /*0448*/ 	.word	0x00000002
        /*044c*/ 	.word	0x00000100
        /*0450*/ 	.short	0x010a
        /*0452*/ 	.byte	0xff
	.zero		1


	//   ....[54]....
        /*0454*/ 	.word	0x00002da0
        /*0458*/ 	.word	0x00000002
        /*045c*/ 	.word	0x00000000
        /*0460*/ 	.short	0x0101
        /*0462*/ 	.byte	0xff
	.zero		1


	//   ....[55]....
        /*0464*/ 	.word	0x00002dc0
        /*0468*/ 	.word	0x000000ff
        /*046c*/ 	.word	0x000000b0
        /*0470*/ 	.short	0x010a
        /*0472*/ 	.byte	0x04
	.zero		1


	//   ....[56]....
        /*0474*/ 	.word	0x00002ee0
        /*0478*/ 	.word	0x00000002
        /*047c*/ 	.word	0x000000a0
        /*0480*/ 	.short	0x010a
        /*0482*/ 	.byte	0xff
	.zero		1


	//   ....[57]....
        /*0484*/ 	.word	0x00002fe0
        /*0488*/ 	.word	0x00000002
        /*048c*/ 	.word	0x00000000
        /*0490*/ 	.short	0x0101
        /*0492*/ 	.byte	0xff
	.zero		1


	//   ....[58]....
        /*0494*/ 	.word	0x00003070
        /*0498*/ 	.word	0x000000ff
        /*049c*/ 	.word	0x000000b0
        /*04a0*/ 	.short	0x0106
        /*04a2*/ 	.byte	0x04
	.zero		1


	//   ....[59]....
        /*04a4*/ 	.word	0x00003090
        /*04a8*/ 	.word	0x000000ff
        /*04ac*/ 	.word	0x000000b0
        /*04b0*/ 	.short	0x010a
        /*04b2*/ 	.byte	0x04
	.zero		1


	//   ....[60]....
        /*04b4*/ 	.word	0x00003120
        /*04b8*/ 	.word	0x000000ff
        /*04bc*/ 	.word	0x000000b0
        /*04c0*/ 	.short	0x0106
        /*04c2*/ 	.byte	0x07
	.zero		1


	//   ....[61]....
        /*04c4*/ 	.word	0x00003160
        /*04c8*/ 	.word	0x00000000
        /*04cc*/ 	.word	0x000000b0
        /*04d0*/ 	.short	0x010a
        /*04d2*/ 	.byte	0xff
	.zero		1


	//   ....[62]....
        /*04d4*/ 	.word	0x00003730
        /*04d8*/ 	.word	0x00000000
        /*04dc*/ 	.word	0x000000a0
        /*04e0*/ 	.short	0x010a
        /*04e2*/ 	.byte	0xff
	.zero		1


	//   ....[63]....
        /*04e4*/ 	.word	0x00003830
        /*04e8*/ 	.word	0x00000003
        /*04ec*/ 	.word	0x00000000
        /*04f0*/ 	.short	0x0101
        /*04f2*/ 	.byte	0xff
	.zero		1


	//   ....[64]....
        /*04f4*/ 	.word	0x00003840
        /*04f8*/ 	.word	0x000000ff
        /*04fc*/ 	.word	0x00000000
        /*0500*/ 	.short	0x010a
        /*0502*/ 	.byte	0x04
	.zero		1


	//   ....[65]....
        /*0504*/ 	.word	0x000038c0
        /*0508*/ 	.word	0x000000ff
        /*050c*/ 	.word	0x000000e0
        /*0510*/ 	.short	0x010a
        /*0512*/ 	.byte	0x2e
	.zero		1


	//   ....[66]....
        /*0514*/ 	.word	0x000039a0
        /*0518*/ 	.word	0x000000ff
        /*051c*/ 	.word	0x00000000
        /*0520*/ 	.short	0x010a
        /*0522*/ 	.byte	0x07
	.zero		1


	//   ....[67]....
        /*0524*/ 	.word	0x00003ae0
        /*0528*/ 	.word	0x000000ff
        /*052c*/ 	.word	0x00000000
        /*0530*/ 	.short	0x010a
        /*0532*/ 	.byte	0x04
	.zero		1


	//   ....[68]....
        /*0534*/ 	.word	0x00003eb0
        /*0538*/ 	.word	0x000000ff
        /*053c*/ 	.word	0x00000000
        /*0540*/ 	.short	0x010a
        /*0542*/ 	.byte	0x04
	.zero		1


	//   ....[69]....
        /*0544*/ 	.word	0x00003f40
        /*0548*/ 	.word	0x000000ff
        /*054c*/ 	.word	0x00000000
        /*0550*/ 	.short	0x010a
        /*0552*/ 	.byte	0x05
	.zero		1


	//   ....[70]....
        /*0554*/ 	.word	0x00003fd0
        /*0558*/ 	.word	0x000000ff
        /*055c*/ 	.word	0x00000000
        /*0560*/ 	.short	0x010a
        /*0562*/ 	.byte	0x05
	.zero		1


	//   ....[71]....
        /*0564*/ 	.word	0x00004060
        /*0568*/ 	.word	0x000000ff
        /*056c*/ 	.word	0x00000000
        /*0570*/ 	.short	0x010a
        /*0572*/ 	.byte	0x04
	.zero		1


	//   ....[72]....
        /*0574*/ 	.word	0x000044f0
        /*0578*/ 	.word	0x0000000c
        /*057c*/ 	.word	0x000000a0
        /*0580*/ 	.short	0x010a
        /*0582*/ 	.byte	0xff
	.zero		1


	//   ....[73]....
        /*0584*/ 	.word	0x00004660
        /*0588*/ 	.word	0x00000000
        /*058c*/ 	.word	0x00000000
        /*0590*/ 	.short	0x0101
        /*0592*/ 	.byte	0xff
	.zero		1


	//   ....[74]....
        /*0594*/ 	.word	0x00004ae0
        /*0598*/ 	.word	0x000000ff
        /*059c*/ 	.word	0x00000098
        /*05a0*/ 	.short	0x010a
        /*05a2*/ 	.byte	0x18
	.zero		1


	//   ....[75]....
        /*05a4*/ 	.word	0x00004ca0
        /*05a8*/ 	.word	0x000000ff
        /*05ac*/ 	.word	0x00000078
        /*05b0*/ 	.short	0x010a
        /*05b2*/ 	.byte	0x04
	.zero		1


	//   ....[76]....
        /*05b4*/ 	.word	0x00004e70
        /*05b8*/ 	.word	0x000000ff
        /*05bc*/ 	.word	0x00000060
        /*05c0*/ 	.short	0x010b
        /*05c2*/ 	.byte	0x04
	.zero		1


	//   ....[77]....
        /*05c4*/ 	.word	0x00004e80
        /*05c8*/ 	.word	0x000000ff
        /*05cc*/ 	.word	0x00000000
        /*05d0*/ 	.short	0x0101
        /*05d2*/ 	.byte	0x14
	.zero		1


	//   ....[78]....
        /*05d4*/ 	.word	0x00004e90
        /*05d8*/ 	.word	0x000000ff
        /*05dc*/ 	.word	0x00000078
        /*05e0*/ 	.short	0x010a
        /*05e2*/ 	.byte	0x05
	.zero		1


	//   ....[79]....
        /*05e4*/ 	.word	0x00005080
        /*05e8*/ 	.word	0x000000ff
        /*05ec*/ 	.word	0x00000060
        /*05f0*/ 	.short	0x010b
        /*05f2*/ 	.byte	0x05
	.zero		1


	//   ....[80]....
        /*05f4*/ 	.word	0x00005090
        /*05f8*/ 	.word	0x000000ff
        /*05fc*/ 	.word	0x00000000
        /*0600*/ 	.short	0x0101
        /*0602*/ 	.byte	0x04
	.zero		1


	//   ....[81]....
        /*0604*/ 	.word	0x00005130
        /*0608*/ 	.word	0x000000ff
        /*060c*/ 	.word	0x00000000
        /*0610*/ 	.short	0x010a
        /*0612*/ 	.byte	0x04
	.zero		1


	//   ....[82]....
        /*0614*/ 	.word	0x000051c0
        /*0618*/ 	.word	0x000000ff
        /*061c*/ 	.word	0x00000000
        /*0620*/ 	.short	0x010a
        /*0622*/ 	.byte	0x05
	.zero		1


	//   ....[83]....
        /*0624*/ 	.word	0x00005260
        /*0628*/ 	.word	0x00000000
        /*062c*/ 	.word	0x00000000
        /*0630*/ 	.short	0x010a
        /*0632*/ 	.byte	0xff
	.zero		1


	//   ....[84]....
        /*0634*/ 	.word	0x000055d0
        /*0638*/ 	.word	0x00000000
        /*063c*/ 	.word	0x000000a0
        /*0640*/ 	.short	0x010a
        /*0642*/ 	.byte	0xff
	.zero		1


	//   ....[85]....
        /*0644*/ 	.word	0x000056a0
        /*0648*/ 	.word	0x00000000
        /*064c*/ 	.word	0x00000000
        /*0650*/ 	.short	0x0101
        /*0652*/ 	.byte	0xff
	.zero		1


	//   ....[86]....
        /*0654*/ 	.word	0x000062f0
        /*0658*/ 	.word	0x00000002
        /*065c*/ 	.word	0x00000060
        /*0660*/ 	.short	0x010a
        /*0662*/ 	.byte	0xff
	.zero		1


	//   ....[87]....
        /*0664*/ 	.word	0x00006330
        /*0668*/ 	.word	0x00000048
        /*066c*/ 	.word	0x000000c0
        /*0670*/ 	.short	0x010a
        /*0672*/ 	.byte	0xff
	.zero		1


	//   ....[88]....
        /*0674*/ 	.word	0x00006420
        /*0678*/ 	.word	0x00000002
        /*067c*/ 	.word	0x00000060
        /*0680*/ 	.short	0x010a
        /*0682*/ 	.byte	0xff
	.zero		1


	//   ....[89]....
        /*0684*/ 	.word	0x00006650
        /*0688*/ 	.word	0x00000048
        /*068c*/ 	.word	0x000000c0
        /*0690*/ 	.short	0x010a
        /*0692*/ 	.byte	0xff
	.zero		1


	//   ....[90]....
        /*0694*/ 	.word	0x00006cf0
        /*0698*/ 	.word	0x00000000
        /*069c*/ 	.word	0x00000000
        /*06a0*/ 	.short	0x0101
        /*06a2*/ 	.byte	0xff
	.zero		1


	//   ....[91]....
        /*06a4*/ 	.word	0x00006d00
        /*06a8*/ 	.word	0x00000002
        /*06ac*/ 	.word	0x00000060
        /*06b0*/ 	.short	0x010a
        /*06b2*/ 	.byte	0xff
	.zero		1


	//   ....[92]....
        /*06b4*/ 	.word	0x00006dd0
        /*06b8*/ 	.word	0x00000002
        /*06bc*/ 	.word	0x00000060
        /*06c0*/ 	.short	0x010a
        /*06c2*/ 	.byte	0xff
	.zero		1


	//   ....[93]....
        /*06c4*/ 	.word	0x000070c0
        /*06c8*/ 	.word	0x000000ff
        /*06cc*/ 	.word	0x00000000
        /*06d0*/ 	.short	0x0101
        /*06d2*/ 	.byte	0x04
	.zero		1


	//   ....[94]....
        /*06d4*/ 	.word	0x000075e0
        /*06d8*/ 	.word	0x00000000
        /*06dc*/ 	.word	0x00000000
        /*06e0*/ 	.short	0x0101
        /*06e2*/ 	.byte	0xff
	.zero		1


	//   ....[95]....
        /*06e4*/ 	.word	0x00007890
        /*06e8*/ 	.word	0x000000ff
        /*06ec*/ 	.word	0x00000000
        /*06f0*/ 	.short	0x0101
        /*06f2*/ 	.byte	0x04
	.zero		1


	//   ....[96]....
        /*06f4*/ 	.word	0x000078b0
        /*06f8*/ 	.word	0x00000000
        /*06fc*/ 	.word	0x00000110
        /*0700*/ 	.short	0x010a
        /*0702*/ 	.byte	0xff
	.zero		1


	//   ....[97]....
        /*0704*/ 	.word	0x00007910
        /*0708*/ 	.word	0x00000000
        /*070c*/ 	.word	0x00000030
        /*0710*/ 	.short	0x010a
        /*0712*/ 	.byte	0xff
	.zero		1


	//   ....[98]....
        /*0714*/ 	.word	0x00007970
        /*0718*/ 	.word	0x00000000
        /*071c*/ 	.word	0x00000030
        /*0720*/ 	.short	0x010a
        /*0722*/ 	.byte	0xff
	.zero		1


	//   ....[99]....
        /*0724*/ 	.word	0x000079c0
        /*0728*/ 	.word	0x00000003
        /*072c*/ 	.word	0x000000a0
        /*0730*/ 	.short	0x010a
        /*0732*/ 	.byte	0xff
	.zero		1


	//   ....[100]....
        /*0734*/ 	.word	0x00007a20
        /*0738*/ 	.word	0x00000000
        /*073c*/ 	.word	0x00000000
        /*0740*/ 	.short	0x010a
        /*0742*/ 	.byte	0xff
	.zero		1


	//   ....[101]....
        /*0744*/ 	.word	0x00007a80
        /*0748*/ 	.word	0x00000000
        /*074c*/ 	.word	0x00000000
        /*0750*/ 	.short	0x010a
        /*0752*/ 	.byte	0xff
	.zero		1


	//   ....[102]....
        /*0754*/ 	.word	0x00007ae0
        /*0758*/ 	.word	0x00000000
        /*075c*/ 	.word	0x00000000
        /*0760*/ 	.short	0x010a
        /*0762*/ 	.byte	0xff
	.zero		1


	//   ....[103]....
        /*0764*/ 	.word	0x00007b40
        /*0768*/ 	.word	0x00000000
        /*076c*/ 	.word	0x00000000
        /*0770*/ 	.short	0x010a
        /*0772*/ 	.byte	0xff
	.zero		1


	//   ....[104]....
        /*0774*/ 	.word	0x00007ba0
        /*0778*/ 	.word	0x00000000
        /*077c*/ 	.word	0x00000000
        /*0780*/ 	.short	0x010a
        /*0782*/ 	.byte	0xff
	.zero		1


	//   ....[105]....
        /*0784*/ 	.word	0x00007bf0
        /*0788*/ 	.word	0x00000002
        /*078c*/ 	.word	0x00000100
        /*0790*/ 	.short	0x010a
        /*0792*/ 	.byte	0xff
	.zero		1


	//   ....[106]....
        /*0794*/ 	.word	0x00007c50
        /*0798*/ 	.word	0x00000002
        /*079c*/ 	.word	0x000000b0
        /*07a0*/ 	.short	0x010a
        /*07a2*/ 	.byte	0xff
	.zero		1


	//   ....[107]....
        /*07a4*/ 	.word	0x00007ca0
        /*07a8*/ 	.word	0x00000002
        /*07ac*/ 	.word	0x000000a0
        /*07b0*/ 	.short	0x010a
        /*07b2*/ 	.byte	0xff
	.zero		1


	//   ....[108]....
        /*07b4*/ 	.word	0x00007d00
        /*07b8*/ 	.word	0x00000000
        /*07bc*/ 	.word	0x000000b0
        /*07c0*/ 	.short	0x010a
        /*07c2*/ 	.byte	0xff
	.zero		1


	//   ....[109]....
        /*07c4*/ 	.word	0x00007d50
        /*07c8*/ 	.word	0x00000000
        /*07cc*/ 	.word	0x000000a0
        /*07d0*/ 	.short	0x010a
        /*07d2*/ 	.byte	0xff
	.zero		1


	//   ....[110]....
        /*07d4*/ 	.word	0x00007db0
        /*07d8*/ 	.word	0x00000002
        /*07dc*/ 	.word	0x000000e0
        /*07e0*/ 	.short	0x010a
        /*07e2*/ 	.byte	0xff
	.zero		1


	//   ....[111]....
        /*07e4*/ 	.word	0x00007e10
        /*07e8*/ 	.word	0x00000000
        /*07ec*/ 	.word	0x00000000
        /*07f0*/ 	.short	0x010a
        /*07f2*/ 	.byte	0xff
	.zero		1


	//   ....[112]....
        /*07f4*/ 	.word	0x00007e70
        /*07f8*/ 	.word	0x00000000
        /*07fc*/ 	.word	0x00000000
        /*0800*/ 	.short	0x010a
        /*0802*/ 	.byte	0xff
	.zero		1


	//   ....[113]....
        /*0804*/ 	.word	0x00007ed0
        /*0808*/ 	.word	0x00000000
        /*080c*/ 	.word	0x00000000
        /*0810*/ 	.short	0x010a
        /*0812*/ 	.byte	0xff
	.zero		1


	//   ....[114]....
        /*0814*/ 	.word	0x00007f30
        /*0818*/ 	.word	0x00000000
        /*081c*/ 	.word	0x00000000
        /*0820*/ 	.short	0x010a
        /*0822*/ 	.byte	0xff
	.zero		1


	//   ....[115]....
        /*0824*/ 	.word	0x00007f90
        /*0828*/ 	.word	0x00000000
        /*082c*/ 	.word	0x00000000
        /*0830*/ 	.short	0x010a
        /*0832*/ 	.byte	0xff
	.zero		1


	//   ....[116]....
        /*0834*/ 	.word	0x00007fe0
        /*0838*/ 	.word	0x0000000c
        /*083c*/ 	.word	0x000000a0
        /*0840*/ 	.short	0x010a
        /*0842*/ 	.byte	0xff
	.zero		1


	//   ....[117]....
        /*0844*/ 	.word	0x00008040
        /*0848*/ 	.word	0x00000000
        /*084c*/ 	.word	0x00000098
        /*0850*/ 	.short	0x010a
        /*0852*/ 	.byte	0xff
	.zero		1


	//   ....[118]....
        /*0854*/ 	.word	0x000080a0
        /*0858*/ 	.word	0x00000000
        /*085c*/ 	.word	0x00000078
        /*0860*/ 	.short	0x010a
        /*0862*/ 	.byte	0xff
	.zero		1


	//   ....[119]....
        /*0864*/ 	.word	0x00008100
        /*0868*/ 	.word	0x00000006
        /*086c*/ 	.word	0x00000078
        /*0870*/ 	.short	0x010a
        /*0872*/ 	.byte	0xff
	.zero		1


	//   ....[120]....
        /*0874*/ 	.word	0x00008160
        /*0878*/ 	.word	0x00000000
        /*087c*/ 	.word	0x00000000
        /*0880*/ 	.short	0x010a
        /*0882*/ 	.byte	0xff
	.zero		1


	//   ....[121]....
        /*0884*/ 	.word	0x000081c0
        /*0888*/ 	.word	0x00000000
        /*088c*/ 	.word	0x00000000
        /*0890*/ 	.short	0x010a
        /*0892*/ 	.byte	0xff
	.zero		1


	//   ....[122]....
        /*0894*/ 	.word	0x00008210
        /*0898*/ 	.word	0x00000000
        /*089c*/ 	.word	0x000000a0
        /*08a0*/ 	.short	0x010a
        /*08a2*/ 	.byte	0xff
	.zero		1


	//   ....[123]....
        /*08a4*/ 	.word	0x00008260
        /*08a8*/ 	.word	0x00000002
        /*08ac*/ 	.word	0x00000060
        /*08b0*/ 	.short	0x010a
        /*08b2*/ 	.byte	0xff
	.zero		1


	//   ....[124]....
        /*08b4*/ 	.word	0x000082b0
        /*08b8*/ 	.word	0x00000048
        /*08bc*/ 	.word	0x000000c0
        /*08c0*/ 	.short	0x010a
        /*08c2*/ 	.byte	0xff
	.zero		1


	//   ....[125]....
        /*08c4*/ 	.word	0x00008300
        /*08c8*/ 	.word	0x00000002
        /*08cc*/ 	.word	0x00000060
        /*08d0*/ 	.short	0x010a
        /*08d2*/ 	.byte	0xff
	.zero		1


	//----- nvinfo : EIATTR_NUM_MBARRIERS
	.align		4
.L_47:
        /*08d4*/ 	.byte	0x03, 0x38
        /*08d6*/ 	.short	0x0024


	//----- nvinfo : EIATTR_EXIT_INSTR_OFFSETS
	.align		4
        /*08d8*/ 	.byte	0x04, 0x1c
        /*08da*/ 	.short	(.L_49 - .L_48)


	//   ....[0]....
.L_48:
        /*08dc*/ 	.word	0x00002c40


	//   ....[1]....
        /*08e0*/ 	.word	0x00003130


	//   ....[2]....
        /*08e4*/ 	.word	0x00003190


	//   ....[3]....
        /*08e8*/ 	.word	0x000042c0


	//   ....[4]....
        /*08ec*/ 	.word	0x00005290


	//   ....[5]....
        /*08f0*/ 	.word	0x000052d0


	//   ....[6]....
        /*08f4*/ 	.word	0x00007780


	//   ....[7]....
        /*08f8*/ 	.word	0x00007800


	//   ....[8]....
        /*08fc*/ 	.word	0x00007830


	//   ....[9]....
        /*0900*/ 	.word	0x000078a0


	//----- nvinfo : EIATTR_MAX_THREADS
	.align		4
.L_49:
        /*0904*/ 	.byte	0x04, 0x05
        /*0906*/ 	.short	(.L_51 - .L_50)
.L_50:
        /*0908*/ 	.word	0x00000100
        /*090c*/ 	.word	0x00000001
        /*0910*/ 	.word	0x00000001


	//----- nvinfo : EIATTR_CRS_STACK_SIZE
	.align		4
.L_51:
        /*0914*/ 	.byte	0x04, 0x1e
        /*0916*/ 	.short	(.L_53 - .L_52)
.L_52:
        /*0918*/ 	.word	0x00000000


	//----- nvinfo : EIATTR_CBANK_PARAM_SIZE
	.align		4
.L_53:
        /*091c*/ 	.byte	0x03, 0x19
        /*091e*/ 	.short	0x0800


	//----- nvinfo : EIATTR_PARAM_CBANK
	.align		4
        /*0920*/ 	.byte	0x04, 0x0a
        /*0922*/ 	.short	(.L_55 - .L_54)
	.align		4
.L_54:
        /*0924*/ 	.word	index@(.nv.constant0._ZN7cutlass13device_kernelINS_4gemm6kernel13GemmUniversalIN4cute5tupleIJiiiiEEENS1_10collective13CollectiveMmaINS1_35MainloopSm100TmaUmmaWarpSpecializedILi6ELi2ELi4ENS5_IJNS4_1CILi1EEENSA_ILi2EEESB_EEEEENS5_IJNSA_ILi64EEESF_SF_EEEfNS5_IJlSB_lEEEfSH_NS4_8TiledMMAINS4_8MMA_AtomIJNS4_17SM100_MMA_TF32_SSINS_10tfloat32_tESL_fLi64ELi64ELNS4_4UMMA5MajorE0ELSN_0ELNSM_7ScaleInE0ELSO_0EEEEEENS4_6LayoutINS5_IJSB_SB_SB_EEENS5_IJNSA_ILi0EEEST_ST_EEEEENS5_IJNS4_10UnderscoreESW_SW_EEEEENS4_23SM90_TMA_LOAD_MULTICASTENS4_14ComposedLayoutINS4_7SwizzleILi3ELi4ELi3EEENS4_18smem_ptr_flag_bitsILi32EEENSR_INS5_IJNSA_ILi8EEENSA_ILi32EEEEEENS5_IJS16_SB_EEEEEEEvNS4_8identityENS4_13SM90_TMA_LOADES1A_vS1B_EENS_8epilogue10collective18CollectiveEpilogueINS1E_23Sm100TmaWarpSpecializedILi3ELi2ELi16ELb1ELb0EEEJSG_NS5_IJNSR_ISF_SB_EENSR_IS16_SB_EEEEEfSH_fSH_NS1E_6fusion15FusionCallbacksIS1I_NS1M_17LinearCombinationIffffLNS_15FloatRoundStyleE2EEESG_S1L_JEEENS4_5SM1004TMEM4LOAD26SM100_TMEM_LOAD_16dp128b8xES1C_S1A_NS4_17SM75_U32x4_LDSM_NENS4_14SM90_TMA_STOREES1A_NS4_17SM90_U32x4_STSM_NENS4_39AutoVectorizingCopyWithAssumedAlignmentILi128EEEEEEvvEEEEvNT_6ParamsE)
        /*0928*/ 	.short	0x0380
        /*092a*/ 	.short	0x0800


	//----- nvinfo : EIATTR_SW_WAR
	.align		4
.L_55:
        /*092c*/ 	.byte	0x04, 0x36
        /*092e*/ 	.short	(.L_57 - .L_56)
.L_56:
        /*0930*/ 	.word	0x00000008
.L_57:


//--------------------- .nv.callgraph             --------------------------
	.section	.nv.callgraph,"",@"SHT_CUDA_CALLGRAPH"
	.align	4
	.sectionentsize	8
	.align		4
        /*0000*/ 	.word	0x00000000
	.align		4
        /*0004*/ 	.word	0xffffffff
	.align		4
        /*0008*/ 	.word	index@(_ZN7cutlass13device_kernelINS_4gemm6kernel13GemmUniversalIN4cute5tupleIJiiiiEEENS1_10collective13CollectiveMmaINS1_35MainloopSm100TmaUmmaWarpSpecializedILi6ELi2ELi4ENS5_IJNS4_1CILi1EEENSA_ILi2EEESB_EEEEENS5_IJNSA_ILi64EEESF_SF_EEEfNS5_IJlSB_lEEEfSH_NS4_8TiledMMAINS4_8MMA_AtomIJNS4_17SM100_MMA_TF32_SSINS_10tfloat32_tESL_fLi64ELi64ELNS4_4UMMA5MajorE0ELSN_0ELNSM_7ScaleInE0ELSO_0EEEEEENS4_6LayoutINS5_IJSB_SB_SB_EEENS5_IJNSA_ILi0EEEST_ST_EEEEENS5_IJNS4_10UnderscoreESW_SW_EEEEENS4_23SM90_TMA_LOAD_MULTICASTENS4_14ComposedLayoutINS4_7SwizzleILi3ELi4ELi3EEENS4_18smem_ptr_flag_bitsILi32EEENSR_INS5_IJNSA_ILi8EEENSA_ILi32EEEEEENS5_IJS16_SB_EEEEEEEvNS4_8identityENS4_13SM90_TMA_LOADES1A_vS1B_EENS_8epilogue10collective18CollectiveEpilogueINS1E_23Sm100TmaWarpSpecializedILi3ELi2ELi16ELb1ELb0EEEJSG_NS5_IJNSR_ISF_SB_EENSR_IS16_SB_EEEEEfSH_fSH_NS1E_6fusion15FusionCallbacksIS1I_NS1M_17LinearCombinationIffffLNS_15FloatRoundStyleE2EEESG_S1L_JEEENS4_5SM1004TMEM4LOAD26SM100_TMEM_LOAD_16dp128b8xES1C_S1A_NS4_17SM75_U32x4_LDSM_NENS4_14SM90_TMA_STOREES1A_NS4_17SM90_U32x4_STSM_NENS4_39AutoVectorizingCopyWithAssumedAlignmentILi128EEEEEEvvEEEEvNT_6ParamsE)
	.align		4
        /*000c*/ 	.word	index@(__assertfail)
	.align		4
        /*0010*/ 	.word	0x00000000
	.align		4
        /*0014*/ 	.word	0xfffffffe
	.align		4
        /*0018*/ 	.word	0x00000000
	.align		4
        /*001c*/ 	.word	0xfffffffd
	.align		4
        /*0020*/ 	.word	0x00000000
	.align		4
        /*0024*/ 	.word	0xfffffffc


//--------------------- .nv.constant4             --------------------------
	.section	.nv.constant4,"a",@progbits
	.align	8
	.align		8
.nv.constant4:
        /*0000*/ 	.dword	__assertfail
	.align		8
        /*0008*/ 	.dword	__unnamed_1
	.align		8
        /*0010*/ 	.dword	__unnamed_2
	.align		8
        /*0018*/ 	.dword	_ZN40_INTERNAL_28239a91_4_k_cu_52d9bf8b_243474cuda3std3__45__cpo5beginE
	.align		8
        /*0020*/ 	.dword	_ZN40_INTERNAL_28239a91_4_k_cu_52d9bf8b_243474cuda3std3__45__cpo3endE
	.align		8
        /*0028*/ 	.dword	_ZN40_INTERNAL_28239a91_4_k_cu_52d9bf8b_243474cuda3std3__45__cpo6cbeginE
	.align		8
        /*0030*/ 	.dword	_ZN40_INTERNAL_28239a91_4_k_cu_52d9bf8b_243474cuda3std3__45__cpo4cendE
	.align		8
        /*0038*/ 	.dword	_ZN40_INTERNAL_28239a91_4_k_cu_52d9bf8b_243474cuda3std3__442_GLOBAL__N__28239a91_4_k_cu_52d9bf8b_243476ignoreE
	.align		8
        /*0040*/ 	.dword	_ZN40_INTERNAL_28239a91_4_k_cu_52d9bf8b_243474cuda3std3__419piecewise_constructE
	.align		8
        /*0048*/ 	.dword	_ZN40_INTERNAL_28239a91_4_k_cu_52d9bf8b_243474cuda3std3__48in_placeE
	.align		8
        /*0050*/ 	.dword	_ZN40_INTERNAL_28239a91_4_k_cu_52d9bf8b_243474cuda3std6ranges3__45__cpo4swapE
	.align		8
        /*0058*/ 	.dword	_ZN40_INTERNAL_28239a91_4_k_cu_52d9bf8b_243474cuda3std6ranges3__45__cpo9iter_moveE
	.align		8
        /*0060*/ 	.dword	_ZN40_INTERNAL_28239a91_4_k_cu_52d9bf8b_243474cute7productE
	.align		8
        /*0068*/ 	.dword	_ZN40_INTERNAL_28239a91_4_k_cu_52d9bf8b_243474cute1_E
	.align		8
        /*0070*/ 	.dword	$str$25
	.align		8
        /*0078*/ 	.dword	$str$26
	.align		8
        /*0080*/ 	.dword	$str$27
	.align		8
        /*0088*/ 	.dword	$str$28


//--------------------- .text._ZN7cutlass13device_kernelINS_4gemm6kernel13GemmUniversalIN4cute5tupleIJiiiiEEENS1_10collective13CollectiveMmaINS1_35MainloopSm100TmaUmmaWarpSpecializedILi6ELi2ELi4ENS5_IJNS4_1CILi1EEENSA_ILi2EEESB_EEEEENS5_IJNSA_ILi64EEESF_SF_EEEfNS5_IJlSB_lEEEfSH_NS4_8TiledMMAINS4_8MMA_AtomIJNS4_17SM100_MMA_TF32_SSINS_10tfloat32_tESL_fLi64ELi64ELNS4_4UMMA5MajorE0ELSN_0ELNSM_7ScaleInE0ELSO_0EEEEEENS4_6LayoutINS5_IJSB_SB_SB_EEENS5_IJNSA_ILi0EEEST_ST_EEEEENS5_IJNS4_10UnderscoreESW_SW_EEEEENS4_23SM90_TMA_LOAD_MULTICASTENS4_14ComposedLayoutINS4_7SwizzleILi3ELi4ELi3EEENS4_18smem_ptr_flag_bitsILi32EEENSR_INS5_IJNSA_ILi8EEENSA_ILi32EEEEEENS5_IJS16_SB_EEEEEEEvNS4_8identityENS4_13SM90_TMA_LOADES1A_vS1B_EENS_8epilogue10collective18CollectiveEpilogueINS1E_23Sm100TmaWarpSpecializedILi3ELi2ELi16ELb1ELb0EEEJSG_NS5_IJNSR_ISF_SB_EENSR_IS16_SB_EEEEEfSH_fSH_NS1E_6fusion15FusionCallbacksIS1I_NS1M_17LinearCombinationIffffLNS_15FloatRoundStyleE2EEESG_S1L_JEEENS4_5SM1004TMEM4LOAD26SM100_TMEM_LOAD_16dp128b8xES1C_S1A_NS4_17SM75_U32x4_LDSM_NENS4_14SM90_TMA_STOREES1A_NS4_17SM90_U32x4_STSM_NENS4_39AutoVectorizingCopyWithAssumedAlignmentILi128EEEEEEvvEEEEvNT_6ParamsE --------------------------
	.section	.text._ZN7cutlass13device_kernelINS_4gemm6kernel13GemmUniversalIN4cute5tupleIJiiiiEEENS1_10collective13CollectiveMmaINS1_35MainloopSm100TmaUmmaWarpSpecializedILi6ELi2ELi4ENS5_IJNS4_1CILi1EEENSA_ILi2EEESB_EEEEENS5_IJNSA_ILi64EEESF_SF_EEEfNS5_IJlSB_lEEEfSH_NS4_8TiledMMAINS4_8MMA_AtomIJNS4_17SM100_MMA_TF32_SSINS_10tfloat32_tESL_fLi64ELi64ELNS4_4UMMA5MajorE0ELSN_0ELNSM_7ScaleInE0ELSO_0EEEEEENS4_6LayoutINS5_IJSB_SB_SB_EEENS5_IJNSA_ILi0EEEST_ST_EEEEENS5_IJNS4_10UnderscoreESW_SW_EEEEENS4_23SM90_TMA_LOAD_MULTICASTENS4_14ComposedLayoutINS4_7SwizzleILi3ELi4ELi3EEENS4_18smem_ptr_flag_bitsILi32EEENSR_INS5_IJNSA_ILi8EEENSA_ILi32EEEEEENS5_IJS16_SB_EEEEEEEvNS4_8identityENS4_13SM90_TMA_LOADES1A_vS1B_EENS_8epilogue10collective18CollectiveEpilogueINS1E_23Sm100TmaWarpSpecializedILi3ELi2ELi16ELb1ELb0EEEJSG_NS5_IJNSR_ISF_SB_EENSR_IS16_SB_EEEEEfSH_fSH_NS1E_6fusion15FusionCallbacksIS1I_NS1M_17LinearCombinationIffffLNS_15FloatRoundStyleE2EEESG_S1L_JEEENS4_5SM1004TMEM4LOAD26SM100_TMEM_LOAD_16dp128b8xES1C_S1A_NS4_17SM75_U32x4_LDSM_NENS4_14SM90_TMA_STOREES1A_NS4_17SM90_U32x4_STSM_NENS4_39AutoVectorizingCopyWithAssumedAlignmentILi128EEEEEEvvEEEEvNT_6ParamsE,"ax",@progbits
	.align	128
.text._ZN7cutlass13device_kernelINS_4gemm6kernel13GemmUniversalIN4cute5tupleIJiiiiEEENS1_10collective13CollectiveMmaINS1_35MainloopSm100TmaUmmaWarpSpecializedILi6ELi2ELi4ENS5_IJNS4_1CILi1EEENSA_ILi2EEESB_EEEEENS5_IJNSA_ILi64EEESF_SF_EEEfNS5_IJlSB_lEEEfSH_NS4_8TiledMMAINS4_8MMA_AtomIJNS4_17SM100_MMA_TF32_SSINS_10tfloat32_tESL_fLi64ELi64ELNS4_4UMMA5MajorE0ELSN_0ELNSM_7ScaleInE0ELSO_0EEEEEENS4_6LayoutINS5_IJSB_SB_SB_EEENS5_IJNSA_ILi0EEEST_ST_EEEEENS5_IJNS4_10UnderscoreESW_SW_EEEEENS4_23SM90_TMA_LOAD_MULTICASTENS4_14ComposedLayoutINS4_7SwizzleILi3ELi4ELi3EEENS4_18smem_ptr_flag_bitsILi32EEENSR_INS5_IJNSA_ILi8EEENSA_ILi32EEEEEENS5_IJS16_SB_EEEEEEEvNS4_8identityENS4_13SM90_TMA_LOADES1A_vS1B_EENS_8epilogue10collective18CollectiveEpilogueINS1E_23Sm100TmaWarpSpecializedILi3ELi2ELi16ELb1ELb0EEEJSG_NS5_IJNSR_ISF_SB_EENSR_IS16_SB_EEEEEfSH_fSH_NS1E_6fusion15FusionCallbacksIS1I_NS1M_17LinearCombinationIffffLNS_15FloatRoundStyleE2EEESG_S1L_JEEENS4_5SM1004TMEM4LOAD26SM100_TMEM_LOAD_16dp128b8xES1C_S1A_NS4_17SM75_U32x4_LDSM_NENS4_14SM90_TMA_STOREES1A_NS4_17SM90_U32x4_STSM_NENS4_39AutoVectorizingCopyWithAssumedAlignmentILi128EEEEEEvvEEEEvNT_6ParamsE:
        .type           _ZN7cutlass13device_kernelINS_4gemm6kernel13GemmUniversalIN4cute5tupleIJiiiiEEENS1_10collective13CollectiveMmaINS1_35MainloopSm100TmaUmmaWarpSpecializedILi6ELi2ELi4ENS5_IJNS4_1CILi1EEENSA_ILi2EEESB_EEEEENS5_IJNSA_ILi64EEESF_SF_EEEfNS5_IJlSB_lEEEfSH_NS4_8TiledMMAINS4_8MMA_AtomIJNS4_17SM100_MMA_TF32_SSINS_10tfloat32_tESL_fLi64ELi64ELNS4_4UMMA5MajorE0ELSN_0ELNSM_7ScaleInE0ELSO_0EEEEEENS4_6LayoutINS5_IJSB_SB_SB_EEENS5_IJNSA_ILi0EEEST_ST_EEEEENS5_IJNS4_10UnderscoreESW_SW_EEEEENS4_23SM90_TMA_LOAD_MULTICASTENS4_14ComposedLayoutINS4_7SwizzleILi3ELi4ELi3EEENS4_18smem_ptr_flag_bitsILi32EEENSR_INS5_IJNSA_ILi8EEENSA_ILi32EEEEEENS5_IJS16_SB_EEEEEEEvNS4_8identityENS4_13SM90_TMA_LOADES1A_vS1B_EENS_8epilogue10collective18CollectiveEpilogueINS1E_23Sm100TmaWarpSpecializedILi3ELi2ELi16ELb1ELb0EEEJSG_NS5_IJNSR_ISF_SB_EENSR_IS16_SB_EEEEEfSH_fSH_NS1E_6fusion15FusionCallbacksIS1I_NS1M_17LinearCombinationIffffLNS_15FloatRoundStyleE2EEESG_S1L_JEEENS4_5SM1004TMEM4LOAD26SM100_TMEM_LOAD_16dp128b8xES1C_S1A_NS4_17SM75_U32x4_LDSM_NENS4_14SM90_TMA_STOREES1A_NS4_17SM90_U32x4_STSM_NENS4_39AutoVectorizingCopyWithAssumedAlignmentILi128EEEEEEvvEEEEvNT_6ParamsE,@function
        .size           _ZN7cutlass13device_kernelINS_4gemm6kernel13GemmUniversalIN4cute5tupleIJiiiiEEENS1_10collective13CollectiveMmaINS1_35MainloopSm100TmaUmmaWarpSpecializedILi6ELi2ELi4ENS5_IJNS4_1CILi1EEENSA_ILi2EEESB_EEEEENS5_IJNSA_ILi64EEESF_SF_EEEfNS5_IJlSB_lEEEfSH_NS4_8TiledMMAINS4_8MMA_AtomIJNS4_17SM100_MMA_TF32_SSINS_10tfloat32_tESL_fLi64ELi64ELNS4_4UMMA5MajorE0ELSN_0ELNSM_7ScaleInE0ELSO_0EEEEEENS4_6LayoutINS5_IJSB_SB_SB_EEENS5_IJNSA_ILi0EEEST_ST_EEEEENS5_IJNS4_10UnderscoreESW_SW_EEEEENS4_23SM90_TMA_LOAD_MULTICASTENS4_14ComposedLayoutINS4_7SwizzleILi3ELi4ELi3EEENS4_18smem_ptr_flag_bitsILi32EEENSR_INS5_IJNSA_ILi8EEENSA_ILi32EEEEEENS5_IJS16_SB_EEEEEEEvNS4_8identityENS4_13SM90_TMA_LOADES1A_vS1B_EENS_8epilogue10collective18CollectiveEpilogueINS1E_23Sm100TmaWarpSpecializedILi3ELi2ELi16ELb1ELb0EEEJSG_NS5_IJNSR_ISF_SB_EENSR_IS16_SB_EEEEEfSH_fSH_NS1E_6fusion15FusionCallbacksIS1I_NS1M_17LinearCombinationIffffLNS_15FloatRoundStyleE2EEESG_S1L_JEEENS4_5SM1004TMEM4LOAD26SM100_TMEM_LOAD_16dp128b8xES1C_S1A_NS4_17SM75_U32x4_LDSM_NENS4_14SM90_TMA_STOREES1A_NS4_17SM90_U32x4_STSM_NENS4_39AutoVectorizingCopyWithAssumedAlignmentILi128EEEEEEvvEEEEvNT_6ParamsE,(.L_x_167 - _ZN7cutlass13device_kernelINS_4gemm6kernel13GemmUniversalIN4cute5tupleIJiiiiEEENS1_10collective13CollectiveMmaINS1_35MainloopSm100TmaUmmaWarpSpecializedILi6ELi2ELi4ENS5_IJNS4_1CILi1EEENSA_ILi2EEESB_EEEEENS5_IJNSA_ILi64EEESF_SF_EEEfNS5_IJlSB_lEEEfSH_NS4_8TiledMMAINS4_8MMA_AtomIJNS4_17SM100_MMA_TF32_SSINS_10tfloat32_tESL_fLi64ELi64ELNS4_4UMMA5MajorE0ELSN_0ELNSM_7ScaleInE0ELSO_0EEEEEENS4_6LayoutINS5_IJSB_SB_SB_EEENS5_IJNSA_ILi0EEEST_ST_EEEEENS5_IJNS4_10UnderscoreESW_SW_EEEEENS4_23SM90_TMA_LOAD_MULTICASTENS4_14ComposedLayoutINS4_7SwizzleILi3ELi4ELi3EEENS4_18smem_ptr_flag_bitsILi32EEENSR_INS5_IJNSA_ILi8EEENSA_ILi32EEEEEENS5_IJS16_SB_EEEEEEEvNS4_8identityENS4_13SM90_TMA_LOADES1A_vS1B_EENS_8epilogue10collective18CollectiveEpilogueINS1E_23Sm100TmaWarpSpecializedILi3ELi2ELi16ELb1ELb0EEEJSG_NS5_IJNSR_ISF_SB_EENSR_IS16_SB_EEEEEfSH_fSH_NS1E_6fusion15FusionCallbacksIS1I_NS1M_17LinearCombinationIffffLNS_15FloatRoundStyleE2EEESG_S1L_JEEENS4_5SM1004TMEM4LOAD26SM100_TMEM_LOAD_16dp128b8xES1C_S1A_NS4_17SM75_U32x4_LDSM_NENS4_14SM90_TMA_STOREES1A_NS4_17SM90_U32x4_STSM_NENS4_39AutoVectorizingCopyWithAssumedAlignmentILi128EEEEEEvvEEEEvNT_6ParamsE)
        .other          _ZN7cutlass13device_kernelINS_4gemm6kernel13GemmUniversalIN4cute5tupleIJiiiiEEENS1_10collective13CollectiveMmaINS1_35MainloopSm100TmaUmmaWarpSpecializedILi6ELi2ELi4ENS5_IJNS4_1CILi1EEENSA_ILi2EEESB_EEEEENS5_IJNSA_ILi64EEESF_SF_EEEfNS5_IJlSB_lEEEfSH_NS4_8TiledMMAINS4_8MMA_AtomIJNS4_17SM100_MMA_TF32_SSINS_10tfloat32_tESL_fLi64ELi64ELNS4_4UMMA5MajorE0ELSN_0ELNSM_7ScaleInE0ELSO_0EEEEEENS4_6LayoutINS5_IJSB_SB_SB_EEENS5_IJNSA_ILi0EEEST_ST_EEEEENS5_IJNS4_10UnderscoreESW_SW_EEEEENS4_23SM90_TMA_LOAD_MULTICASTENS4_14ComposedLayoutINS4_7SwizzleILi3ELi4ELi3EEENS4_18smem_ptr_flag_bitsILi32EEENSR_INS5_IJNSA_ILi8EEENSA_ILi32EEEEEENS5_IJS16_SB_EEEEEEEvNS4_8identityENS4_13SM90_TMA_LOADES1A_vS1B_EENS_8epilogue10collective18CollectiveEpilogueINS1E_23Sm100TmaWarpSpecializedILi3ELi2ELi16ELb1ELb0EEEJSG_NS5_IJNSR_ISF_SB_EENSR_IS16_SB_EEEEEfSH_fSH_NS1E_6fusion15FusionCallbacksIS1I_NS1M_17LinearCombinationIffffLNS_15FloatRoundStyleE2EEESG_S1L_JEEENS4_5SM1004TMEM4LOAD26SM100_TMEM_LOAD_16dp128b8xES1C_S1A_NS4_17SM75_U32x4_LDSM_NENS4_14SM90_TMA_STOREES1A_NS4_17SM90_U32x4_STSM_NENS4_39AutoVectorizingCopyWithAssumedAlignmentILi128EEEEEEvvEEEEvNT_6ParamsE,@"STO_CUDA_ENTRY STV_DEFAULT"
_ZN7cutlass13device_kernelINS_4gemm6kernel13GemmUniversalIN4cute5tupleIJiiiiEEENS1_10collective13CollectiveMmaINS1_35MainloopSm100TmaUmmaWarpSpecializedILi6ELi2ELi4ENS5_IJNS4_1CILi1EEENSA_ILi2EEESB_EEEEENS5_IJNSA_ILi64EEESF_SF_EEEfNS5_IJlSB_lEEEfSH_NS4_8TiledMMAINS4_8MMA_AtomIJNS4_17SM100_MMA_TF32_SSINS_10tfloat32_tESL_fLi64ELi64ELNS4_4UMMA5MajorE0ELSN_0ELNSM_7ScaleInE0ELSO_0EEEEEENS4_6LayoutINS5_IJSB_SB_SB_EEENS5_IJNSA_ILi0EEEST_ST_EEEEENS5_IJNS4_10UnderscoreESW_SW_EEEEENS4_23SM90_TMA_LOAD_MULTICASTENS4_14ComposedLayoutINS4_7SwizzleILi3ELi4ELi3EEENS4_18smem_ptr_flag_bitsILi32EEENSR_INS5_IJNSA_ILi8EEENSA_ILi32EEEEEENS5_IJS16_SB_EEEEEEEvNS4_8identityENS4_13SM90_TMA_LOADES1A_vS1B_EENS_8epilogue10collective18CollectiveEpilogueINS1E_23Sm100TmaWarpSpecializedILi3ELi2ELi16ELb1ELb0EEEJSG_NS5_IJNSR_ISF_SB_EENSR_IS16_SB_EEEEEfSH_fSH_NS1E_6fusion15FusionCallbacksIS1I_NS1M_17LinearCombinationIffffLNS_15FloatRoundStyleE2EEESG_S1L_JEEENS4_5SM1004TMEM4LOAD26SM100_TMEM_LOAD_16dp128b8xES1C_S1A_NS4_17SM75_U32x4_LDSM_NENS4_14SM90_TMA_STOREES1A_NS4_17SM90_U32x4_STSM_NENS4_39AutoVectorizingCopyWithAssumedAlignmentILi128EEEEEEvvEEEEvNT_6ParamsE:
[----:B------:R-:W1:Y:S01]  /*0000*/  LDC R1, c[0x0][0x37c] ;  /* 0x0000df00ff017b82 */ /* 0x000e620000000800 */
[----:B------:R-:W2:Y:S01]  /*0010*/  S2R R63, SR_TID.X ;  /* 0x00000000003f7919 */ /* 0x000ea20000002100 */
[----:B------:R-:W3:Y:S01]  /*0020*/  LDCU.64 UR8, c[0x0][0x890] ;  /* 0x00011200ff0877ac */ /* 0x000ee20008000a00 */
[----:B------:R-:W-:Y:S02]  /*0030*/  PRMT R52, RZ, 0x7610, R52 ;  /* 0x00007610ff347816 */ /* 0x000fe40000000034 */
[----:B------:R-:W-:Y:S01]  /*0040*/  ELECT P3, URZ, PT ;  /* 0x0000000000ff782f */ /* 0x000fe20003860000 */
[----:B---3--:R-:W-:-:S04]  /*0050*/  UISETP.NE.U32.AND UP0, UPT, UR8, URZ, UPT ;  /* 0x000000ff0800728c */ /* 0x008fc8000bf05070 */
[----:B------:R-:W-:Y:S01]  /*0060*/  UISETP.NE.AND.EX UP0, UPT, UR9, URZ, UPT, UP0 ;  /* 0x000000ff0900728c */ /* 0x000fe2000bf05300 */
[----:B--2---:R-:W-:-:S05]  /*0070*/  SHF.R.U32.HI R53, RZ, 0x5, R63 ;  /* 0x00000005ff357819 */ /* 0x004fca000001163f */
[----:B------:R-:W2:Y:S02]  /*0080*/  SHFL.IDX PT, R0, R53, RZ, 0x1f ;  /* 0x00001fff35007589 */ /* 0x000ea400000e0000 */
[----:B--2---:R-:W-:Y:S01]  /*0090*/  R2UR UR22, R0 ;  /* 0x00000000001672ca */ /* 0x004fe200000e0000 */
[----:B-1----:R-:W-:-:S14]  /*00a0*/  BRA.U UP0, `(.L_x_0) ;  /* 0x0000000100307547 */ /* 0x002fdc000b800000 */
[----:B------:R-:W1:Y:S02]  /*00b0*/  LDCU.64 UR4, c[0x0][0x888] ;  /* 0x00011100ff0477ac */ /* 0x000e640008000a00 */
[----:B-1----:R-:W-:-:S04]  /*00c0*/  UISETP.NE.U32.AND UP0, UPT, UR4, URZ, UPT ;  /* 0x000000ff0400728c */ /* 0x002fc8000bf05070 */
[----:B------:R-:W-:-:S09]  /*00d0*/  UISETP.NE.AND.EX UP0, UPT, UR5, URZ, UPT, UP0 ;  /* 0x000000ff0500728c */ /* 0x000fd2000bf05300 */
[----:B------:R-:W-:Y:S05]  /*00e0*/  BRA.U !UP0, `(.L_x_1) ;  /* 0x0000000108147547 */ /* 0x000fea000b800000 */
[----:B------:R-:W1:Y:S01]  /*00f0*/  LDC.64 R26, c[0x0][0x888] ;  /* 0x00022200ff1a7b82 */ /* 0x000e620000000a00 */
[----:B------:R-:W1:Y:S02]  /*0100*/  LDCU.64 UR4, c[0x0][0x358] ;  /* 0x00006b00ff0477ac */ /* 0x000e640008000a00 */
[----:B-1----:R1:W5:Y:S01]  /*0110*/  LDG.E R26, desc[UR4][R26.64] ;  /* 0x000000041a1a7981 */ /* 0x002362000c1e1900 */
[----:B------:R-:W-:Y:S01]  /*0120*/  HFMA2 R52, -RZ, RZ, 0, 5.9604644775390625e-08 ;  /* 0x00000001ff347431 */ /* 0x000fe200000001ff */
[----:B------:R-:W-:Y:S05]  /*0130*/  BRA `(.L_x_0) ;  /* 0x00000000000c7947 */ /* 0x000fea0003800000 */
.L_x_1:
[----:B------:R-:W1:Y:S01]  /*0140*/  LDCU UR4, c[0x0][0x880] ;  /* 0x00011000ff0477ac */ /* 0x000e620008000800 */
[----:B------:R-:W-:Y:S01]  /*0150*/  HFMA2 R52, -RZ, RZ, 0, 5.9604644775390625e-08 ;  /* 0x00000001ff347431 */ /* 0x000fe200000001ff */
[----:B-1----:R-:W-:-:S07]  /*0160*/  MOV R26, UR4 ;  /* 0x00000004001a7c02 */ /* 0x002fce0008000f00 */
.L_x_0:
[----:B------:R-:W2:Y:S02]  /*0170*/  LDCU.64 UR4, c[0x0][0x8b0] ;  /* 0x00011600ff0477ac */ /* 0x000ea40008000a00 */
[----:B--2---:R-:W-:-:S04]  /*0180*/  UISETP.NE.U32.AND UP0, UPT, UR4, URZ, UPT ;  /* 0x000000ff0400728c */ /* 0x004fc8000bf05070 */
[----:B------:R-:W-:-:S09]  /*0190*/  UISETP.NE.AND.EX UP0, UPT, UR5, URZ, UPT, UP0 ;  /* 0x000000ff0500728c */ /* 0x000fd2000bf05300 */
[----:B------:R-:W-:Y:S05]  /*01a0*/  BRA.U UP0, `(.L_x_2) ;  /* 0x0000000100287547 */ /* 0x000fea000b800000 */
[----:B------:R-:W2:Y:S02]  /*01b0*/  LDCU.64 UR4, c[0x0][0x8a8] ;  /* 0x00011500ff0477ac */ /* 0x000ea40008000a00 */
[----:B--2---:R-:W-:-:S04]  /*01c0*/  UISETP.NE.U32.AND UP0, UPT, UR4, URZ, UPT ;  /* 0x000000ff0400728c */ /* 0x004fc8000bf05070 */
[----:B------:R-:W-:-:S09]  /*01d0*/  UISETP.NE.AND.EX UP0, UPT, UR5, URZ, UPT, UP0 ;  /* 0x000000ff0500728c */ /* 0x000fd2000bf05300 */
[----:B------:R-:W-:Y:S05]  /*01e0*/  BRA.U !UP0, `(.L_x_3) ;  /* 0x0000000108107547 */ /* 0x000fea000b800000 */
[----:B------:R-:W2:Y:S01]  /*01f0*/  LDC.64 R24, c[0x0][0x8a8] ;  /* 0x00022a00ff187b82 */ /* 0x000ea20000000a00 */
[----:B------:R-:W2:Y:S02]  /*0200*/  LDCU.64 UR4, c[0x0][0x358] ;  /* 0x00006b00ff0477ac */ /* 0x000ea40008000a00 */
[----:B--2---:R2:W5:Y:S01]  /*0210*/  LDG.E R24, desc[UR4][R24.64] ;  /* 0x0000000418187981 */ /* 0x004562000c1e1900 */
[----:B------:R-:W-:Y:S05]  /*0220*/  BRA `(.L_x_2) ;  /* 0x0000000000087947 */ /* 0x000fea0003800000 */
.L_x_3:
[----:B------:R-:W2:Y:S02]  /*0230*/  LDCU UR4, c[0x0][0x8a0] ;  /* 0x00011400ff0477ac */ /* 0x000ea40008000800 */
[----:B--2---:R-:W-:Y:S02]  /*0240*/  MOV R24, UR4 ;  /* 0x0000000400187c02 */ /* 0x004fe40008000f00 */
.L_x_2:
[----:B------:R-:W-:Y:S01]  /*0250*/  IMAD.U32 R0, RZ, RZ, UR22 ;  /* 0x00000016ff007e24 */ /* 0x000fe2000f8e00ff */
[----:B------:R-:W-:Y:S04]  /*0260*/  BSSY.RECONVERGENT B0, `(.L_x_4) ;  /* 0x000000c000007945 */ /* 0x000fe80003800200 */
[C---:B------:R-:W-:Y:S02]  /*0270*/  ISETP.NE.OR P1, PT, R0.reuse, 0x1, !P3 ;  /* 0x000000010000780c */ /* 0x040fe40005f25670 */
[----:B------:R-:W-:-:S11]  /*0280*/  ISETP.NE.OR P0, PT, R0, 0x3, !P3 ;  /* 0x000000030000780c */ /* 0x000fd60005f05670 */
[----:B------:R-:W-:Y:S05]  /*0290*/  @P1 BRA `(.L_x_5) ;  /* 0x0000000000201947 */ /* 0x000fea0003800000 */
[----:B------:R-:W3:Y:S02]  /*02a0*/  LDCU.64 UR4, c[0x0][0x348] ;  /* 0x00006900ff0477ac */ /* 0x000ee40008000a00 */
[----:B---3--:R-:W-:Y:S02]  /*02b0*/  UIADD3 UR6, UP1, UPT, UR4, 0x80, URZ ;  /* 0x0000008004067890 */ /* 0x008fe4000ff3e0ff */
[----:B------:R-:W-:Y:S02]  /*02c0*/  UIADD3 UR4, UP0, UPT, UR4, 0x180, URZ ;  /* 0x0000018004047890 */ /* 0x000fe4000ff1e0ff */
[----:B------:R-:W-:Y:S02]  /*02d0*/  UIADD3.X UR7, UPT, UPT, URZ, UR5, URZ, UP1, !UPT ;  /* 0x00000005ff077290 */ /* 0x000fe40008ffe4ff */
[----:B------:R-:W-:-:S07]  /*02e0*/  UIADD3.X UR5, UPT, UPT, URZ, UR5, URZ, UP0, !UPT ;  /* 0x00000005ff057290 */ /* 0x000fce00087fe4ff */
[----:B------:R3:W-:Y:S02]  /*02f0*/  UTMACCTL.PF [UR6] ;  /* 0x00000000060079b9 */ /* 0x0007e40008040000 */
[----:B------:R3:W-:Y:S02]  /*0300*/  UTMACCTL.PF [UR4] ;  /* 0x00000000040079b9 */ /* 0x0007e40008040000 */
[----:B---3--:R-:W-:Y:S01]  /*0310*/  NOP ;  /* 0x0000000000007918 */ /* 0x008fe20000000000 */
.L_x_5:
[----:B------:R-:W-:Y:S05]  /*0320*/  BSYNC.RECONVERGENT B0 ;  /* 0x0000000000007941 */ /* 0x000fea0003800200 */
.L_x_4:
[----:B------:R-:W-:Y:S04]  /*0330*/  BSSY.RECONVERGENT B0, `(.L_x_6) ;  /* 0x000000a000007945 */ /* 0x000fe80003800200 */
        /* <DEDUP_REMOVED lines=9> */
.L_x_7:
[----:B------:R-:W-:Y:S05]  /*03d0*/  BSYNC.RECONVERGENT B0 ;  /* 0x0000000000007941 */ /* 0x000fea0003800200 */
.L_x_6:
[----:B------:R-:W3:Y:S01]  /*03e0*/  LDCU.64 UR4, c[0x0][0x888] ;  /* 0x00011100ff0477ac */ /* 0x000ee20008000a00 */
[----:B------:R-:W-:Y:S02]  /*03f0*/  UISETP.EQ.U32.AND UP1, UPT, UR8, URZ, UPT ;  /* 0x000000ff0800728c */ /* 0x000fe4000bf22070 */
[----:B------:R-:W-:Y:S02]  /*0400*/  UPLOP3.LUT UP3, UPT, UPT, UPT, UPT, 0x80, 0x8 ;  /* 0x000000000008789c */ /* 0x000fe40003f6f070 */
[----:B---3--:R-:W-:-:S04]  /*0410*/  UISETP.NE.U32.AND UP0, UPT, UR4, URZ, UPT ;  /* 0x000000ff0400728c */ /* 0x008fc8000bf05070 */
[----:B------:R-:W-:-:S04]  /*0420*/  UISETP.NE.AND.EX UP0, UPT, UR5, URZ, UPT, UP0 ;  /* 0x000000ff0500728c */ /* 0x000fc8000bf05300 */
[----:B------:R-:W-:-:S04]  /*0430*/  UISETP.EQ.OR.EX UP2, UPT, UR9, URZ, !UP0, UP1 ;  /* 0x000000ff0900728c */ /* 0x000fc8000c742710 */
[----:B------:R-:W-:-:S06]  /*0440*/  UP2UR UR4, UPR, URZ, 0x4 ;  /* 0x00000004ff047883 */ /* 0x000fcc0008000000 */
[----:B------:R-:W-:Y:S01]  /*0450*/  MOV R56, UR4 ;  /* 0x0000000400387c02 */ /* 0x000fe20008000f00 */
[----:B------:R-:W-:Y:S06]  /*0460*/  BRA.U !UP2, `(.L_x_8) ;  /* 0x000000010a207547 */ /* 0x000fec000b800000 */
[----:B------:R-:W-:Y:S01]  /*0470*/  UISETP.NE.U32.AND UP1, UPT, UR8, URZ, UPT ;  /* 0x000000ff0800728c */ /* 0x000fe2000bf25070 */
[----:B-----5:R-:W-:Y:S01]  /*0480*/  FSETP.NEU.AND P0, PT, R26, RZ, PT ;  /* 0x000000ff1a00720b */ /* 0x020fe20003f0d000 */
[----:B------:R-:W-:Y:S02]  /*0490*/  USEL UR4, URZ, 0xffffffff, UP0 ;  /* 0xffffffffff047887 */ /* 0x000fe40008000000 */
[----:B------:R-:W-:-:S10]  /*04a0*/  UISETP.NE.AND.EX UP1, UPT, UR9, URZ, UPT, UP1 ;  /* 0x000000ff0900728c */ /* 0x000fd4000bf25310 */
[----:B------:R-:W-:Y:S01]  /*04b0*/  VOTEU.ANY UP0, P0 ;  /* 0x0000000000ff7886 */ /* 0x000fe20000000100 */
[----:B------:R-:W-:-:S04]  /*04c0*/  @!UP1 USEL UR4, URZ, 0xffffffff, UP0 ;  /* 0xffffffffff049887 */ /* 0x000fc80008000000 */
[----:B------:R-:W-:-:S04]  /*04d0*/  ULOP3.LUT UR4, UR4, 0x1, URZ, 0xc0, !UPT ;  /* 0x0000000104047892 */ /* 0x000fc8000f8ec0ff */
[----:B------:R-:W-:-:S11]  /*04e0*/  UISETP.NE.U32.AND UP3, UPT, UR4, 0x1, UPT ;  /* 0x000000010400788c */ /* 0x000fd6000bf65070 */
.L_x_8:
[----:B------:R-:W3:Y:S01]  /*04f0*/  SHFL.IDX PT, R2, R53, RZ, 0x1f ;  /* 0x00001fff35027589 */ /* 0x000ee200000e0000 */
[----:B------:R-:W-:-:S04]  /*0500*/  UISETP.NE.AND UP0, UPT, UR22, 0x2, UPT ;  /* 0x000000021600788c */ /* 0x000fc8000bf05270 */
[----:B------:R-:W-:Y:S01]  /*0510*/  USEL UR37, URZ, 0x1, UP0 ;  /* 0x00000001ff257887 */ /* 0x000fe20008000000 */
[----:B---3--:R-:W-:-:S13]  /*0520*/  ISETP.NE.AND P0, PT, R2, RZ, PT ;  /* 0x000000ff0200720c */ /* 0x008fda0003f05270 */
[----:B------:R-:W-:Y:S05]  /*0530*/  @P0 BRA `(.L_x_9) ;  /* 0x0000000000680947 */ /* 0x000fea0003800000 */
[----:B------:R-:W3:Y:S01]  /*0540*/  S2UR UR4, SR_CgaCtaId ;  /* 0x00000000000479c3 */ /* 0x000ee20000008800 */
[----:B------:R-:W-:Y:S01]  /*0550*/  UMOV UR5, 0x400 ;  /* 0x0000040000057882 */ /* 0x000fe20000000000 */
[----:B------:R-:W-:Y:S01]  /*0560*/  UMOV UR8, 0x1 ;  /* 0x0000000100087882 */ /* 0x000fe20000000000 */
[----:B------:R-:W-:Y:S01]  /*0570*/  UMOV UR6, 0x2 ;  /* 0x0000000200067882 */ /* 0x000fe20000000000 */
[----:B------:R-:W-:-:S04]  /*0580*/  UIADD3 UR8, UPT, UPT, -UR8, 0x100000, URZ ;  /* 0x0010000008087890 */ /* 0x000fc8000fffe1ff */
[----:B------:R-:W-:Y:S02]  /*0590*/  USHF.L.U32 UR9, UR8, 0xb, URZ ;  /* 0x0000000b08097899 */ /* 0x000fe400080006ff */
[----:B------:R-:W-:Y:S02]  /*05a0*/  USHF.L.U32 UR8, UR8, 0x1, URZ ;  /* 0x0000000108087899 */ /* 0x000fe400080006ff */
[----:B------:R-:W-:-:S04]  /*05b0*/  UIADD3 UR6, UPT, UPT, -UR6, 0x100000, URZ ;  /* 0x0010000006067890 */ /* 0x000fc8000fffe1ff */
[----:B------:R-:W-:Y:S02]  /*05c0*/  USHF.L.U32 UR7, UR6, 0xb, URZ ;  /* 0x0000000b06077899 */ /* 0x000fe400080006ff */
[----:B------:R-:W-:Y:S01]  /*05d0*/  USHF.L.U32 UR6, UR6, 0x1, URZ ;  /* 0x0000000106067899 */ /* 0x000fe200080006ff */
[----:B------:R-:W-:Y:S01]  /*05e0*/  ELECT P0, URZ, PT ;  /* 0x0000000000ff782f */ /* 0x000fe20003800000 */
[----:B---3--:R-:W-:Y:S01]  /*05f0*/  ULEA UR4, UR4, UR5, 0x18 ;  /* 0x0000000504047291 */ /* 0x008fe2000f8ec0ff */
[----:B------:R-:W3:Y:S11]  /*0600*/  FENCE.VIEW.ASYNC.S ;  /* 0x00000000000073c6 */ /* 0x000ef60000000000 */
[----:B---3--:R3:W4:Y:S01]  /*0610*/  SYNCS.EXCH.64 URZ, [UR4], UR8 ;  /* 0x0000000804ff75b2 */ /* 0x0087220008000100 */
[----:B------:R3:W1:Y:S01]  /*0620*/  SYNCS.EXCH.64 URZ, [UR4+0x30], UR6 ;  /* 0x0000300604ff75b2 */ /* 0x0006620008000100 */
        /* <DEDUP_REMOVED lines=10> */
[----:B------:R-:W-:Y:S01]  /*06d0*/  NOP ;  /* 0x0000000000007918 */ /* 0x000fe20000000000 */
.L_x_9:
[----:B------:R-:W2:Y:S01]  /*06e0*/  SHFL.IDX PT, R2, R53, RZ, 0x1f ;  /* 0x00001fff35027589 */ /* 0x000ea200000e0000 */
[----:B------:R-:W-:Y:S01]  /*06f0*/  NOP ;  /* 0x0000000000007918 */ /* 0x000fe20000000000 */
[----:B--2---:R-:W-:-:S13]  /*0700*/  ISETP.NE.AND P0, PT, R2, 0x1, PT ;  /* 0x000000010200780c */ /* 0x004fda0003f05270 */
[----:B------:R-:W-:Y:S05]  /*0710*/  @P0 BRA `(.L_x_10) ;  /* 0x0000000000500947 */ /* 0x000fea0003800000 */
[----:B---3--:R-:W2:Y:S01]  /*0720*/  S2UR UR4, SR_CgaCtaId ;  /* 0x00000000000479c3 */ /* 0x008ea20000008800 */
        /* <DEDUP_REMOVED lines=10> */
[----:B--2---:R-:W-:Y:S01]  /*07d0*/  ULEA UR4, UR4, UR5, 0x18 ;  /* 0x0000000504047291 */ /* 0x004fe2000f8ec0ff */
[----:B------:R-:W2:Y:S11]  /*07e0*/  FENCE.VIEW.ASYNC.S ;  /* 0x00000000000073c6 */ /* 0x000eb60000000000 */
[----:B--2---:R2:W3:Y:S01]  /*07f0*/  SYNCS.EXCH.64 URZ, [UR4+0x60], UR8 ;  /* 0x0000600804ff75b2 */ /* 0x0044e20008000100 */
[----:B------:R2:W1:Y:S01]  /*0800*/  SYNCS.EXCH.64 URZ, [UR4+0x78], UR6 ;  /* 0x0000780604ff75b2 */ /* 0x0004620008000100 */
[----:B------:R2:W1:Y:S01]  /*0810*/  SYNCS.EXCH.64 URZ, [UR4+0x68], UR8 ;  /* 0x0000680804ff75b2 */ /* 0x0004620008000100 */
[----:B------:R2:W1:Y:S01]  /*0820*/  SYNCS.EXCH.64 URZ, [UR4+0x80], UR6 ;  /* 0x0000800604ff75b2 */ /* 0x0004620008000100 */
[----:B------:R2:W1:Y:S01]  /*0830*/  SYNCS.EXCH.64 URZ, [UR4+0x70], UR8 ;  /* 0x0000700804ff75b2 */ /* 0x0004620008000100 */
[----:B------:R2:W1:Y:S01]  /*0840*/  SYNCS.EXCH.64 URZ, [UR4+0x88], UR6 ;  /* 0x0000880604ff75b2 */ /* 0x0004620008000100 */
[----:B------:R-:W-:Y:S01]  /*0850*/  NOP ;  /* 0x0000000000007918 */ /* 0x000fe20000000000 */
.L_x_10:
[----:B------:R-:W4:Y:S01]  /*0860*/  SHFL.IDX PT, R2, R53, RZ, 0x1f ;  /* 0x00001fff35027589 */ /* 0x000f2200000e0000 */
[----:B------:R-:W-:Y:S01]  /*0870*/  NOP ;  /* 0x0000000000007918 */ /* 0x000fe20000000000 */
[----:B----4-:R-:W-:-:S13]  /*0880*/  ISETP.NE.AND P0, PT, R2, 0x3, PT ;  /* 0x000000030200780c */ /* 0x010fda0003f05270 */
[----:B------:R-:W-:Y:S05]  /*0890*/  @P0 BRA `(.L_x_11) ;  /* 0x0000000000300947 */ /* 0x000fea0003800000 */
[----:B--23--:R-:W2:Y:S01]  /*08a0*/  S2UR UR6, SR_CgaCtaId ;  /* 0x00000000000679c3 */ /* 0x00cea20000008800 */
[----:B------:R-:W-:Y:S01]  /*08b0*/  UMOV UR4, 0x400 ;  /* 0x0000040000047882 */ /* 0x000fe20000000000 */
[----:B------:R-:W-:Y:S01]  /*08c0*/  UMOV UR5, 0x20 ;  /* 0x0000002000057882 */ /* 0x000fe20000000000 */
[----:B------:R-:W-:Y:S01]  /*08d0*/  ELECT P0, URZ, PT ;  /* 0x0000000000ff782f */ /* 0x000fe20003800000 */
[----:B--2---:R-:W-:Y:S02]  /*08e0*/  ULEA UR6, UR6, UR4, 0x18 ;  /* 0x0000000406067291 */ /* 0x004fe4000f8ec0ff */
[----:B------:R-:W-:-:S04]  /*08f0*/  UIADD3 UR4, UPT, UPT, -UR5, 0x100000, URZ ;  /* 0x0010000005047890 */ /* 0x000fc8000fffe1ff */
[----:B------:R-:W-:Y:S02]  /*0900*/  USHF.L.U32 UR5, UR4, 0xb, URZ ;  /* 0x0000000b04057899 */ /* 0x000fe400080006ff */
[----:B------:R-:W-:Y:S01]  /*0910*/  USHF.L.U32 UR4, UR4, 0x1, URZ ;  /* 0x0000000104047899 */ /* 0x000fe200080006ff */
[----:B------:R-:W2:Y:S11]  /*0920*/  FENCE.VIEW.ASYNC.S ;  /* 0x00000000000073c6 */ /* 0x000eb60000000000 */
[----:B--2---:R4:W2:Y:S01]  /*0930*/  SYNCS.EXCH.64 URZ, [UR6+0x90], UR4 ;  /* 0x0000900406ff75b2 */ /* 0x0048a20008000100 */
[----:B------:R4:W3:Y:S02]  /*0940*/  SYNCS.EXCH.64 URZ, [UR6+0x98], UR4 ;  /* 0x0000980406ff75b2 */ /* 0x0008e40008000100 */
[----:B----4-:R-:W-:Y:S01]  /*0950*/  NOP ;  /* 0x0000000000007918 */ /* 0x010fe20000000000 */
.L_x_11:
[----:B------:R-:W4:Y:S01]  /*0960*/  SHFL.IDX PT, R2, R53, RZ, 0x1f ;  /* 0x00001fff35027589 */ /* 0x000f2200000e0000 */
[----:B------:R-:W-:Y:S01]  /*0970*/  NOP ;  /* 0x0000000000007918 */ /* 0x000fe20000000000 */
[----:B----4-:R-:W-:-:S13]  /*0980*/  ISETP.NE.AND P0, PT, R2, 0x4, PT ;  /* 0x000000040200780c */ /* 0x010fda0003f05270 */
[----:B------:R-:W-:Y:S05]  /*0990*/  @P0 BRA `(.L_x_12) ;  /* 0x00000000004c0947 */ /* 0x000fea0003800000 */
[----:B--23--:R-:W2:Y:S01]  /*09a0*/  S2UR UR6, SR_CgaCtaId ;  /* 0x00000000000679c3 */ /* 0x00cea20000008800 */
[----:B------:R-:W-:Y:S01]  /*09b0*/  UMOV UR4, 0x1e0 ;  /* 0x000001e000047882 */ /* 0x000fe20000000000 */
[----:B------:R-:W-:Y:S01]  /*09c0*/  UMOV UR5, 0x400 ;  /* 0x0000040000057882 */ /* 0x000fe20000000000 */
[----:B------:R-:W-:Y:S01]  /*09d0*/  USEL UR4, UR4, 0x1a0, UP3 ;  /* 0x000001a004047887 */ /* 0x000fe20009800000 */
[----:B------:R-:W-:Y:S01]  /*09e0*/  UMOV UR8, 0x1 ;  /* 0x0000000100087882 */ /* 0x000fe20000000000 */
[----:B------:R-:W-:Y:S01]  /*09f0*/  ELECT P0, URZ, PT ;  /* 0x0000000000ff782f */ /* 0x000fe20003800000 */
[----:B------:R-:W-:-:S04]  /*0a00*/  UIADD3 UR8, UPT, UPT, -UR8, 0x100000, URZ ;  /* 0x0010000008087890 */ /* 0x000fc8000fffe1ff */
[----:B------:R-:W-:Y:S02]  /*0a10*/  USHF.L.U32 UR9, UR8, 0xb, URZ ;  /* 0x0000000b08097899 */ /* 0x000fe400080006ff */
[----:B------:R-:W-:Y:S02]  /*0a20*/  USHF.L.U32 UR8, UR8, 0x1, URZ ;  /* 0x0000000108087899 */ /* 0x000fe400080006ff */
[----:B--2---:R-:W-:Y:S02]  /*0a30*/  ULEA UR6, UR6, UR5, 0x18 ;  /* 0x0000000506067291 */ /* 0x004fe4000f8ec0ff */
[----:B------:R-:W-:-:S04]  /*0a40*/  UIADD3 UR4, UPT, UPT, -UR4, 0x100000, URZ ;  /* 0x0010000004047890 */ /* 0x000fc8000fffe1ff */
[----:B------:R-:W-:Y:S02]  /*0a50*/  USHF.L.U32 UR5, UR4, 0xb, URZ ;  /* 0x0000000b04057899 */ /* 0x000fe400080006ff */
[----:B------:R-:W-:Y:S01]  /*0a60*/  USHF.L.U32 UR4, UR4, 0x1, URZ ;  /* 0x0000000104047899 */ /* 0x000fe200080006ff */
[----:B------:R-:W2:Y:S03]  /*0a70*/  FENCE.VIEW.ASYNC.S ;  /* 0x00000000000073c6 */ /* 0x000ea60000000000 */
[----:B--2---:R4:W2:Y:S08]  /*0a80*/  SYNCS.EXCH.64 URZ, [UR6+0xa0], UR8 ;  /* 0x0000a00806ff75b2 */ /* 0x0048b00008000100 */
[----:B------:R4:W3:Y:S01]  /*0a90*/  SYNCS.EXCH.64 URZ, [UR6+0xb0], UR4 ;  /* 0x0000b00406ff75b2 */ /* 0x0008e20008000100 */
[----:B------:R4:W1:Y:S01]  /*0aa0*/  SYNCS.EXCH.64 URZ, [UR6+0xa8], UR8 ;  /* 0x0000a80806ff75b2 */ /* 0x0008620008000100 */
[----:B------:R4:W1:Y:S02]  /*0ab0*/  SYNCS.EXCH.64 URZ, [UR6+0xb8], UR4 ;  /* 0x0000b80406ff75b2 */ /* 0x0008640008000100 */
[----:B----4-:R-:W-:Y:S01]  /*0ac0*/  NOP ;  /* 0x0000000000007918 */ /* 0x010fe20000000000 */
.L_x_12:
[----:B------:R-:W4:Y:S01]  /*0ad0*/  SHFL.IDX PT, R2, R53, RZ, 0x1f ;  /* 0x00001fff35027589 */ /* 0x000f2200000e0000 */
[----:B------:R-:W-:Y:S01]  /*0ae0*/  NOP ;  /* 0x0000000000007918 */ /* 0x000fe20000000000 */
[----:B----4-:R-:W-:-:S13]  /*0af0*/  ISETP.NE.AND P0, PT, R2, 0x5, PT ;  /* 0x000000050200780c */ /* 0x010fda0003f05270 */
[----:B------:R-:W-:Y:S05]  /*0b00*/  @P0 BRA `(.L_x_13) ;  /* 0x0000000000580947 */ /* 0x000fea0003800000 */
[----:B--23--:R-:W2:Y:S01]  /*0b10*/  S2UR UR4, SR_CgaCtaId ;  /* 0x00000000000479c3 */ /* 0x00cea20000008800 */
        /* <DEDUP_REMOVED lines=12> */
[----:B--2---:R4:W2:Y:S01]  /*0be0*/  SYNCS.EXCH.64 URZ, [UR4+0xc0], UR8 ;  /* 0x0000c00804ff75b2 */ /* 0x0048a20008000100 */
[----:B------:R4:W3:Y:S01]  /*0bf0*/  SYNCS.EXCH.64 URZ, [UR4+0xe0], UR6 ;  /* 0x0000e00604ff75b2 */ /* 0x0008e20008000100 */
[----:B------:R4:W1:Y:S01]  /*0c00*/  SYNCS.EXCH.64 URZ, [UR4+0xc8], UR8 ;  /* 0x0000c80804ff75b2 */ /* 0x0008620008000100 */
[----:B------:R4:W1:Y:S01]  /*0c10*/  SYNCS.EXCH.64 URZ, [UR4+0xe8], UR6 ;  /* 0x0000e80604ff75b2 */ /* 0x0008620008000100 */
[----:B------:R4:W1:Y:S01]  /*0c20*/  SYNCS.EXCH.64 URZ, [UR4+0xd0], UR8 ;  /* 0x0000d00804ff75b2 */ /* 0x0008620008000100 */
[----:B------:R4:W1:Y:S01]  /*0c30*/  SYNCS.EXCH.64 URZ, [UR4+0xf0], UR6 ;  /* 0x0000f00604ff75b2 */ /* 0x0008620008000100 */
[----:B------:R4:W1:Y:S01]  /*0c40*/  SYNCS.EXCH.64 URZ, [UR4+0xd8], UR8 ;  /* 0x0000d80804ff75b2 */ /* 0x0008620008000100 */
[----:B------:R4:W1:Y:S02]  /*0c50*/  SYNCS.EXCH.64 URZ, [UR4+0xf8], UR6 ;  /* 0x0000f80604ff75b2 */ /* 0x0008640008000100 */
[----:B----4-:R-:W-:Y:S01]  /*0c60*/  NOP ;  /* 0x0000000000007918 */ /* 0x010fe20000000000 */
.L_x_13:
[----:B------:R-:W4:Y:S01]  /*0c70*/  SHFL.IDX PT, R2, R53, RZ, 0x1f ;  /* 0x00001fff35027589 */ /* 0x000f2200000e0000 */
[----:B------:R-:W1:Y:S01]  /*0c80*/  S2UR UR54, SR_CgaCtaId ;  /* 0x00000000003679c3 */ /* 0x000e620000008800 */
[----:B------:R-:W-:Y:S01]  /*0c90*/  NOP ;  /* 0x0000000000007918 */ /* 0x000fe20000000000 */
[----:B----4-:R-:W-:-:S13]  /*0ca0*/  ISETP.NE.AND P0, PT, R2, 0x3, PT ;  /* 0x000000030200780c */ /* 0x010fda0003f05270 */
[----:B-1----:R-:W-:Y:S05]  /*0cb0*/  @P0 BRA `(.L_x_14) ;  /* 0x0000000000340947 */ /* 0x002fea0003800000 */
[----:B--23--:R-:W-:Y:S01]  /*0cc0*/  UMOV UR4, 0x400 ;  /* 0x0000040000047882 */ /* 0x00cfe20000000000 */
[----:B------:R-:W-:Y:S01]  /*0cd0*/  UMOV UR6, 0x20 ;  /* 0x0000002000067882 */ /* 0x000fe20000000000 */
[----:B------:R-:W-:Y:S02]  /*0ce0*/  ULEA UR4, UR54, UR4, 0x18 ;  /* 0x0000000436047291 */ /* 0x000fe4000f8ec0ff */
[----:B------:R-:W-:-:S04]  /*0cf0*/  UIADD3 UR6, UPT, UPT, -UR6, 0x100000, URZ ;  /* 0x0010000006067890 */ /* 0x000fc8000fffe1ff */
[----:B------:R-:W-:Y:S02]  /*0d00*/  USHF.L.U32 UR7, UR6, 0xb, URZ ;  /* 0x0000000b06077899 */ /* 0x000fe400080006ff */
[----:B------:R-:W-:Y:S01]  /*0d10*/  USHF.L.U32 UR6, UR6, 0x1, URZ ;  /* 0x0000000106067899 */ /* 0x000fe200080006ff */
[----:B------:R-:W-:Y:S01]  /*0d20*/  ELECT P0, URZ, PT ;  /* 0x0000000000ff782f */ /* 0x000fe20003800000 */
[----:B------:R-:W1:Y:S10]  /*0d30*/  FENCE.VIEW.ASYNC.S ;  /* 0x00000000000073c6 */ /* 0x000e740000000000 */
[----:B-1----:R1:W4:Y:S01]  /*0d40*/  SYNCS.EXCH.64 URZ, [UR4+0x100], UR6 ;  /* 0x0001000604ff75b2 */ /* 0x0023220008000100 */
[----:B------:R1:W2:Y:S01]  /*0d50*/  SYNCS.EXCH.64 URZ, [UR4+0x110], UR6 ;  /* 0x0001100604ff75b2 */ /* 0x0002a20008000100 */
[----:B------:R1:W3:Y:S01]  /*0d60*/  SYNCS.EXCH.64 URZ, [UR4+0x108], UR6 ;  /* 0x0001080604ff75b2 */ /* 0x0002e20008000100 */
[----:B------:R1:W1:Y:S01]  /*0d70*/  SYNCS.EXCH.64 URZ, [UR4+0x118], UR6 ;  /* 0x0001180604ff75b2 */ /* 0x0002620008000100 */
[----:B------:R-:W-:Y:S01]  /*0d80*/  NOP ;  /* 0x0000000000007918 */ /* 0x000fe20000000000 */
.L_x_14:
[----:B-123--:R-:W1:Y:S01]  /*0d90*/  LDCU UR4, c[0x0][0x36c] ;  /* 0x00006d80ff0477ac */ /* 0x00ee620008000800 */
[----:B------:R-:W-:Y:S01]  /*0da0*/  ISETP.NE.OR P3, PT, R0, 0x2, !P3 ;  /* 0x000000020000780c */ /* 0x000fe20005f65670 */
[----:B------:R-:W-:Y:S01]  /*0db0*/  NOP ;  /* 0x0000000000007918 */ /* 0x000fe20000000000 */
[----:B------:R-:W-:Y:S01]  /*0dc0*/  LOP3.LUT R0, R63, 0x1f, RZ, 0xc0, !PT ;  /* 0x0000001f3f007812 */ /* 0x000fe200078ec0ff */
[----:B------:R-:W-:Y:S02]  /*0dd0*/  UISETP.NE.AND UP4, UPT, UR22, URZ, UPT ;  /* 0x000000ff1600728c */ /* 0x000fe4000bf85270 */
[----:B-1----:R-:W-:-:S09]  /*0de0*/  UISETP.EQ.U32.AND UP5, UPT, UR4, 0x1, UPT ;  /* 0x000000010400788c */ /* 0x002fd2000bfa2070 */
[----:B------:R-:W-:Y:S05]  /*0df0*/  BRA.U !UP5, `(.L_x_15) ;  /* 0x000000010d087547 */ /* 0x000fea000b800000 */
[----:B----4-:R-:W-:Y:S01]  /*0e00*/  UCGABAR_ARV ;  /* 0x00000000000079c7 */ /* 0x010fe20008000000 */
[----:B------:R-:W-:Y:S05]  /*0e10*/  BRA `(.L_x_16) ;  /* 0x0000000000047947 */ /* 0x000fea0003800000 */
.L_x_15:
[----:B----4-:R-:W-:Y:S01]  /*0e20*/  NOP ;  /* 0x0000000000007918 */ /* 0x010fe20000000000 */
.L_x_16:
[----:B------:R-:W1:Y:S01]  /*0e30*/  S2UR UR7, SR_CTAID.X ;  /* 0x00000000000779c3 */ /* 0x000e620000002500 */
[----:B------:R-:W-:-:S05]  /*0e40*/  CS2R.32 R55, SR_CgaSize ;  /* 0x0000000000377805 */ /* 0x000fca0000008a00 */
[----:B------:R-:W-:-:S05]  /*0e50*/  IMAD R55, R55, -0xa0, RZ ;  /* 0xffffff6037377824 */ /* 0x000fca00078e02ff */
[----:B------:R-:W-:-:S14]  /*0e60*/  R2UR UR5, R55 ;  /* 0x00000000370572ca */ /* 0x000fdc00000e0000 */
[----:B------:R-:W2:Y:S01]  /*0e70*/  LDCU UR5, c[0x0][UR5+0x2b0] ;  /* 0x00005600050577ac */ /* 0x000ea20008000800 */
[----:B------:R-:W-:-:S05]  /*0e80*/  CS2R.32 R55, SR_CgaSize ;  /* 0x0000000000377805 */ /* 0x000fca0000008a00 */
[----:B------:R-:W-:-:S05]  /*0e90*/  IMAD R55, R55, -0xa0, RZ ;  /* 0xffffff6037377824 */ /* 0x000fca00078e02ff */
[----:B------:R-:W-:-:S14]  /*0ea0*/  R2UR UR4, R55 ;  /* 0x00000000370472ca */ /* 0x000fdc00000e0000 */
[----:B------:R-:W3:Y:S01]  /*0eb0*/  LDCU UR4, c[0x0][UR4+0x2b4] ;  /* 0x00005680040477ac */ /* 0x000ee20008000800 */
[----:B------:R-:W4:Y:S01]  /*0ec0*/  S2UR UR8, SR_CTAID.Y ;  /* 0x00000000000879c3 */ /* 0x000f220000002600 */
[----:B------:R-:W-:-:S05]  /*0ed0*/  CS2R.32 R55, SR_CgaSize ;  /* 0x0000000000377805 */ /* 0x000fca0000008a00 */
[----:B------:R-:W-:-:S05]  /*0ee0*/  IMAD R55, R55, -0xa0, RZ ;  /* 0xffffff6037377824 */ /* 0x000fca00078e02ff */
[----:B------:R-:W-:-:S14]  /*0ef0*/  R2UR UR9, R55 ;  /* 0x00000000370972ca */ /* 0x000fdc00000e0000 */
[----:B------:R-:W3:Y:S01]  /*0f00*/  LDCU UR9, c[0x0][UR9+0x2a0] ;  /* 0x00005400090977ac */ /* 0x000ee20008000800 */
[----:B------:R-:W-:-:S05]  /*0f10*/  CS2R.32 R55, SR_CgaSize ;  /* 0x0000000000377805 */ /* 0x000fca0000008a00 */
[----:B------:R-:W-:-:S05]  /*0f20*/  IMAD R55, R55, -0xa0, RZ ;  /* 0xffffff6037377824 */ /* 0x000fca00078e02ff */
[----:B------:R-:W-:-:S14]  /*0f30*/  R2UR UR10, R55 ;  /* 0x00000000370a72ca */ /* 0x000fdc00000e0000 */
[----:B------:R-:W3:Y:S01]  /*0f40*/  LDCU UR10, c[0x0][UR10+0x2a4] ;  /* 0x000054800a0a77ac */ /* 0x000ee20008000800 */
[----:B------:R-:W3:Y:S01]  /*0f50*/  S2UR UR36, SR_CTAID.Z ;  /* 0x00000000002479c3 */ /* 0x000ee20000002700 */
[----:B------:R-:W3:Y:S01]  /*0f60*/  LDCU UR23, c[0x0][0xb24] ;  /* 0x00016480ff1777ac */ /* 0x000ee20008000800 */
[----:B------:R-:W3:Y:S01]  /*0f70*/  LDCU UR42, c[0x0][0xb24] ;  /* 0x00016480ff2a77ac */ /* 0x000ee20008000800 */
[----:B-1----:R-:W-:Y:S01]  /*0f80*/  I2FP.F32.U32 R3, UR7 ;  /* 0x0000000700037c45 */ /* 0x002fe20008201000 */
[----:B------:R-:W1:Y:S04]  /*0f90*/  LDCU UR27, c[0x0][0xb30] ;  /* 0x00016600ff1b77ac */ /* 0x000e680008000800 */
[----:B--2---:R-:W-:Y:S01]  /*0fa0*/  FMUL R3, R3, UR5 ;  /* 0x0000000503037c20 */ /* 0x004fe20008400000 */
[----:B------:R-:W-:Y:S01]  /*0fb0*/  USHF.L.U32 UR29, UR54, 0xa, URZ ;  /* 0x0000000a361d7899 */ /* 0x000fe200080006ff */
[----:B----4-:R-:W-:Y:S01]  /*0fc0*/  I2FP.F32.U32 R2, UR8 ;  /* 0x0000000800027c45 */ /* 0x010fe20008201000 */
[----:B------:R-:W-:Y:S01]  /*0fd0*/  UMOV UR25, UR7 ;  /* 0x0000000700197c82 */ /* 0x000fe20008000000 */
[----:B------:R-:W-:-:S02]  /*0fe0*/  UMOV UR26, UR8 ;  /* 0x00000008001a7c82 */ /* 0x000fc40008000000 */
[----:B------:R-:W2:Y:S01]  /*0ff0*/  F2I.U32.TRUNC.NTZ R3, R3 ;  /* 0x0000000300037305 */ /* 0x000ea2000020f000 */
[----:B---3--:R-:W-:Y:S01]  /*1000*/  UISETP.GE.AND UP2, UPT, UR23, 0x1, UPT ;  /* 0x000000011700788c */ /* 0x008fe2000bf46270 */
[----:B------:R-:W-:-:S06]  /*1010*/  FMUL R2, R2, UR4 ;  /* 0x0000000402027c20 */ /* 0x000fcc0008400000 */
[----:B------:R-:W3:Y:S01]  /*1020*/  F2I.U32.TRUNC.NTZ R2, R2 ;  /* 0x0000000200027305 */ /* 0x000ee2000020f000 */
[----:B--2---:R-:W-:Y:S02]  /*1030*/  R2UR UR4, R3 ;  /* 0x00000000030472ca */ /* 0x004fe400000e0000 */
[----:B---3--:R-:W-:Y:S02]  /*1040*/  R2UR UR6, R2 ;  /* 0x00000000020672ca */ /* 0x008fe400000e0000 */
[----:B------:R-:W-:-:S09]  /*1050*/  PRMT R2, RZ, 0x7610, R2 ;  /* 0x00007610ff027816 */ /* 0x000fd20000000002 */
[----:B------:R-:W-:-:S04]  /*1060*/  UIADD3 UR5, UPT, UPT, -UR4, URZ, URZ ;  /* 0x000000ff04057290 */ /* 0x000fc8000fffe1ff */
[----:B------:R-:W-:Y:S02]  /*1070*/  UIMAD UR5, UR9, UR5, UR7 ;  /* 0x00000005090572a4 */ /* 0x000fe4000f8e0207 */
[----:B------:R-:W-:-:S04]  /*1080*/  UIADD3 UR4, UPT, UPT, -UR6, URZ, URZ ;  /* 0x000000ff06047290 */ /* 0x000fc8000fffe1ff */
[----:B------:R-:W-:Y:S01]  /*1090*/  IMAD.U32 R55, RZ, RZ, UR5 ;  /* 0x00000005ff377e24 */ /* 0x000fe2000f8e00ff */
[----:B------:R-:W-:-:S06]  /*10a0*/  UIMAD UR4, UR10, UR4, UR8 ;  /* 0x000000040a0472a4 */ /* 0x000fcc000f8e0208 */
[----:B------:R-:W-:Y:S01]  /*10b0*/  IMAD.U32 R54, RZ, RZ, UR4 ;  /* 0x00000004ff367e24 */ /* 0x000fe2000f8e00ff */
[----:B-1----:R-:W-:Y:S06]  /*10c0*/  BRA.U UP4, `(.L_x_17) ;  /* 0x00000001042c7547 */ /* 0x002fec000b800000 */
[----:B------:R-:W-:Y:S02]  /*10d0*/  R2UR UR5, R54 ;  /* 0x00000000360572ca */ /* 0x000fe400000e0000 */
[----:B------:R-:W-:-:S11]  /*10e0*/  R2UR UR4, R55 ;  /* 0x00000000370472ca */ /* 0x000fd600000e0000 */
[----:B------:R-:W-:Y:S02]  /*10f0*/  UISETP.NE.AND UP0, UPT, UR5, URZ, UPT ;  /* 0x000000ff0500728c */ /* 0x000fe4000bf05270 */
[----:B------:R-:W-:Y:S02]  /*1100*/  UISETP.NE.AND UP1, UPT, UR5, 0x1, UPT ;  /* 0x000000010500788c */ /* 0x000fe4000bf25270 */
[----:B------:R-:W-:-:S04]  /*1110*/  UISETP.EQ.OR UP0, UPT, UR4, URZ, !UP0 ;  /* 0x000000ff0400728c */ /* 0x000fc8000c702670 */
[----:B------:R-:W-:Y:S02]  /*1120*/  USEL UR5, URZ, 0x1, !UP0 ;  /* 0x00000001ff057887 */ /* 0x000fe4000c000000 */
[----:B------:R-:W-:Y:S02]  /*1130*/  UISETP.NE.AND UP0, UPT, UR4, URZ, UPT ;  /* 0x000000ff0400728c */ /* 0x000fe4000bf05270 */
[----:B------:R-:W-:-:S04]  /*1140*/  USEL UR4, URZ, 0x2, UP1 ;  /* 0x00000002ff047887 */ /* 0x000fc80008800000 */
[----:B------:R-:W-:-:S04]  /*1150*/  USEL UR4, UR4, 0x2, UP0 ;  /* 0x0000000204047887 */ /* 0x000fc80008000000 */
[----:B------:R-:W-:-:S06]  /*1160*/  UIADD3 UR4, UPT, UPT, UR5, UR4, URZ ;  /* 0x0000000405047290 */ /* 0x000fcc000fffe0ff */
[----:B------:R-:W-:Y:S02]  /*1170*/  IMAD.U32 R2, RZ, RZ, UR4 ;  /* 0x00000004ff027e24 */ /* 0x000fe4000f8e00ff */
.L_x_17:
[----:B------:R-:W-:Y:S05]  /*1180*/  BRA.U !UP2, `(.L_x_18) ;  /* 0x000000010ad47547 */ /* 0x000fea000b800000 */
[----:B------:R-:W1:Y:S01]  /*1190*/  LDCU.128 UR12, c[0x0][0xb10] ;  /* 0x00016200ff0c77ac */ /* 0x000e620008000c00 */
[----:B------:R-:W2:Y:S01]  /*11a0*/  LDCU UR6, c[0x0][0x370] ;  /* 0x00006e00ff0677ac */ /* 0x000ea20008000800 */
[----:B------:R-:W3:Y:S01]  /*11b0*/  LDCU UR5, c[0x0][0x374] ;  /* 0x00006e80ff0577ac */ /* 0x000ee20008000800 */
[----:B------:R-:W4:Y:S01]  /*11c0*/  LDCU UR24, c[0x0][0xb0c] ;  /* 0x00016180ff1877ac */ /* 0x000f220008000800 */
[----:B------:R-:W4:Y:S01]  /*11d0*/  LDCU UR4, c[0x0][0xb20] ;  /* 0x00016400ff0477ac */ /* 0x000f220008000800 */
[----:B------:R-:W4:Y:S01]  /*11e0*/  LDCU.64 UR8, c[0x0][0xb28] ;  /* 0x00016500ff0877ac */ /* 0x000f220008000a00 */
[----:B-1----:R-:W-:Y:S02]  /*11f0*/  UISETP.NE.AND UP0, UPT, UR14, 0x1, UPT ;  /* 0x000000010e00788c */ /* 0x002fe4000bf05270 */
[----:B---3--:R-:W-:Y:S02]  /*1200*/  UIMAD.WIDE.U32 UR10, UR5, UR15, URZ ;  /* 0x0000000f050a72a5 */ /* 0x008fe4000f8e00ff */
[----:B--2---:R-:W-:-:S02]  /*1210*/  UIMAD.WIDE.U32 UR18, UR6, UR12, URZ ;  /* 0x0000000c061272a5 */ /* 0x004fc4000f8e00ff */
[----:B----4-:R-:W-:Y:S02]  /*1220*/  UISETP.NE.AND UP1, UPT, UR24, 0x1, UPT ;  /* 0x000000011800788c */ /* 0x010fe4000bf25270 */
[----:B------:R-:W-:Y:S01]  /*1230*/  UISETP.NE.AND UP2, UPT, UR23, 0x1, UPT ;  /* 0x000000011700788c */ /* 0x000fe2000bf45270 */
[----:B------:R-:W-:Y:S02]  /*1240*/  UMOV UR10, UR11 ;  /* 0x0000000b000a7c82 */ /* 0x000fe40008000000 */
[----:B------:R-:W-:Y:S01]  /*1250*/  UMOV UR18, UR19 ;  /* 0x0000001300127c82 */ /* 0x000fe20008000000 */
[----:B------:R-:W-:Y:S02]  /*1260*/  @UP0 USHF.R.U32.HI UR5, URZ, UR4, UR10 ;  /* 0x00000004ff050299 */ /* 0x000fe4000801160a */
[----:B------:R-:W-:Y:S02]  /*1270*/  UIMAD.WIDE.U32 UR20, UR26, UR15, URZ ;  /* 0x0000000f1a1472a5 */ /* 0x000fe4000f8e00ff */
[----:B------:R-:W-:-:S02]  /*1280*/  UIMAD.WIDE.U32 UR10, UR5, UR8, URZ ;  /* 0x00000008050a72a5 */ /* 0x000fc4000f8e00ff */
[----:B------:R-:W-:Y:S02]  /*1290*/  @UP1 USHF.R.U32.HI UR6, URZ, UR13, UR18 ;  /* 0x0000000dff061299 */ /* 0x000fe40008011612 */
[----:B------:R-:W-:Y:S02]  /*12a0*/  UIMAD.WIDE.U32 UR16, UR25, UR12, URZ ;  /* 0x0000000c191072a5 */ /* 0x000fe4000f8e00ff */
[----:B------:R-:W-:Y:S01]  /*12b0*/  UIMAD.WIDE.U32 UR18, UR6, UR8, URZ ;  /* 0x00000008061272a5 */ /* 0x000fe2000f8e00ff */
[----:B------:R-:W-:Y:S01]  /*12c0*/  UMOV UR20, UR21 ;  /* 0x0000001500147c82 */ /* 0x000fe20008000000 */
[----:B------:R-:W-:Y:S01]  /*12d0*/  UMOV UR10, UR11 ;  /* 0x0000000b000a7c82 */ /* 0x000fe20008000000 */
[----:B------:R-:W-:Y:S02]  /*12e0*/  USHF.R.U32.HI UR20, URZ, UR4, UR20 ;  /* 0x00000004ff147299 */ /* 0x000fe40008011614 */
[----:B------:R-:W-:Y:S02]  /*12f0*/  @UP2 USHF.R.U32.HI UR5, URZ, UR9, UR10 ;  /* 0x00000009ff052299 */ /* 0x000fe4000801160a */
[----:B------:R-:W-:Y:S01]  /*1300*/  UMOV UR7, UR19 ;  /* 0x0000001300077c82 */ /* 0x000fe20008000000 */
[----:B------:R-:W-:Y:S01]  /*1310*/  UMOV UR16, UR17 ;  /* 0x0000001100107c82 */ /* 0x000fe20008000000 */
[----:B------:R-:W-:-:S02]  /*1320*/  @UP2 USHF.R.U32.HI UR6, URZ, UR9, UR7 ;  /* 0x00000009ff062299 */ /* 0x000fc40008011607 */
[----:B------:R-:W-:Y:S02]  /*1330*/  USHF.R.U32.HI UR13, URZ, UR13, UR16 ;  /* 0x0000000dff0d7299 */ /* 0x000fe40008011610 */
[----:B------:R-:W-:Y:S02]  /*1340*/  USEL UR4, UR26, UR20, !UP0 ;  /* 0x000000141a047287 */ /* 0x000fe4000c000000 */
[----:B------:R-:W-:Y:S02]  /*1350*/  UIMAD UR7, UR5, UR23, URZ ;  /* 0x00000017050772a4 */ /* 0x000fe4000f8e02ff */
[----:B------:R-:W-:Y:S02]  /*1360*/  USEL UR5, UR25, UR13, !UP1 ;  /* 0x0000000d19057287 */ /* 0x000fe4000c800000 */
[----:B------:R-:W-:Y:S02]  /*1370*/  UIMAD UR12, UR6, UR23, URZ ;  /* 0x00000017060c72a4 */ /* 0x000fe4000f8e02ff */
[----:B------:R-:W-:-:S02]  /*1380*/  UISETP.GE.AND UP0, UPT, UR4, UR7, UPT ;  /* 0x000000070400728c */ /* 0x000fc4000bf06270 */
[----:B------:R-:W-:Y:S02]  /*1390*/  UIMAD.WIDE.U32 UR10, UR4, UR8, URZ ;  /* 0x00000008040a72a5 */ /* 0x000fe4000f8e00ff */
[----:B------:R-:W-:Y:S02]  /*13a0*/  UISETP.GE.OR UP0, UPT, UR5, UR12, UP0 ;  /* 0x0000000c0500728c */ /* 0x000fe40008706670 */
[----:B------:R-:W-:Y:S02]  /*13b0*/  UIMAD.WIDE.U32 UR12, UR5, UR8, URZ ;  /* 0x00000008050c72a5 */ /* 0x000fe4000f8e00ff */
[----:B------:R-:W-:Y:S01]  /*13c0*/  UIADD3 UR10, UPT, UPT, -UR4, URZ, URZ ;  /* 0x000000ff040a7290 */ /* 0x000fe2000fffe1ff */
[----:B------:R-:W-:Y:S01]  /*13d0*/  UMOV UR8, UR11 ;  /* 0x0000000b00087c82 */ /* 0x000fe20008000000 */
[----:B------:R-:W-:Y:S02]  /*13e0*/  UIADD3 UR11, UPT, UPT, -UR5, URZ, URZ ;  /* 0x000000ff050b7290 */ /* 0x000fe4000fffe1ff */
[----:B------:R-:W-:-:S03]  /*13f0*/  USHF.R.U32.HI UR8, URZ, UR9, UR8 ;  /* 0x00000009ff087299 */ /* 0x000fc60008011608 */
[----:B------:R-:W-:Y:S01]  /*1400*/  @!UP0 UMOV UR7, UR13 ;  /* 0x0000000d00078c82 */ /* 0x000fe20008000000 */
[----:B------:R-:W-:Y:S02]  /*1410*/  UIMAD UR26, UR14, UR10, UR26 ;  /* 0x0000000a0e1a72a4 */ /* 0x000fe4000f8e021a */
[----:B------:R-:W-:Y:S02]  /*1420*/  USEL UR8, UR4, UR8, !UP2 ;  /* 0x0000000804087287 */ /* 0x000fe4000d000000 */
[----:B------:R-:W-:Y:S02]  /*1430*/  @!UP0 USHF.R.U32.HI UR7, URZ, UR9, UR7 ;  /* 0x00000009ff078299 */ /* 0x000fe40008011607 */
[----:B------:R-:W-:Y:S02]  /*1440*/  UIADD3 UR9, UPT, UPT, -UR8, URZ, URZ ;  /* 0x000000ff08097290 */ /* 0x000fe4000fffe1ff */
[----:B------:R-:W-:Y:S02]  /*1450*/  @!UP0 USEL UR7, UR5, UR7, !UP2 ;  /* 0x0000000705078287 */ /* 0x000fe4000d000000 */
[----:B------:R-:W-:-:S02]  /*1460*/  UIMAD UR9, UR23, UR9, UR4 ;  /* 0x00000009170972a4 */ /* 0x000fc4000f8e0204 */
[----:B------:R-:W-:Y:S02]  /*1470*/  @!UP0 UIADD3 UR8, UPT, UPT, UR8, -UR7, URZ ;  /* 0x8000000708088290 */ /* 0x000fe4000fffe0ff */
[----:B------:R-:W-:Y:S02]  /*1480*/  @!UP0 UIMAD UR6, UR9, UR6, UR7 ;  /* 0x00000006090682a4 */ /* 0x000fe4000f8e0207 */
[----:B------:R-:W-:Y:S02]  /*1490*/  @!UP0 UIMAD UR4, UR8, UR23, UR5 ;  /* 0x00000017080482a4 */ /* 0x000fe4000f8e0205 */
[----:B------:R-:W-:Y:S02]  /*14a0*/  UIMAD UR25, UR24, UR11, UR25 ;  /* 0x0000000b181972a4 */ /* 0x000fe4000f8e0219 */
[----:B------:R-:W-:Y:S01]  /*14b0*/  UIMAD UR26, UR4, UR14, UR26 ;  /* 0x0000000e041a72a4 */ /* 0x000fe2000f8e021a */
[----:B------:R-:W-:Y:S02]  /*14c0*/  @!UP0 UMOV UR5, UR6 ;  /* 0x0000000600058c82 */ /* 0x000fe40008000000 */
[----:B------:R-:W-:-:S12]  /*14d0*/  UIMAD UR25, UR5, UR24, UR25 ;  /* 0x00000018051972a4 */ /* 0x000fd8000f8e0219 */
.L_x_18:
[----:B------:R-:W-:Y:S02]  /*14e0*/  UISETP.NE.AND UP1, UPT, UR27, 0x1, UPT ;  /* 0x000000011b00788c */ /* 0x000fe4000bf25270 */
[----:B------:R-:W-:Y:S02]  /*14f0*/  UISETP.NE.AND UP0, UPT, UR22, 0x2, UPT ;  /* 0x000000021600788c */ /* 0x000fe4000bf05270 */
[----:B------:R-:W-:-:S05]  /*1500*/  ULOP3.LUT UR29, UR29, 0x400, URZ, 0xc0, !UPT ;  /* 0x000004001d1d7892 */ /* 0x000fca000f8ec0ff */
[----:B------:R-:W-:Y:S07]  /*1510*/  BRA.U UP1, `(.L_x_19) ;  /* 0x0000000101447547 */ /* 0x000fee000b800000 */
[----:B------:R-:W1:Y:S01]  /*1520*/  LDCU.128 UR8, c[0x0][0xb10] ;  /* 0x00016200ff0877ac */ /* 0x000e620008000c00 */
[----:B------:R-:W2:Y:S01]  /*1530*/  LDCU UR12, c[0x0][0xb0c] ;  /* 0x00016180ff0c77ac */ /* 0x000ea20008000800 */
[----:B------:R-:W3:Y:S01]  /*1540*/  LDCU UR13, c[0x0][0xb20] ;  /* 0x00016400ff0d77ac */ /* 0x000ee20008000800 */
[----:B-1----:R-:W-:Y:S02]  /*1550*/  UIMAD.WIDE.U32 UR6, UR25, UR8, URZ ;  /* 0x00000008190672a5 */ /* 0x002fe4000f8e00ff */
[----:B------:R-:W-:Y:S02]  /*1560*/  UIMAD.WIDE.U32 UR4, UR26, UR11, URZ ;  /* 0x0000000b1a0472a5 */ /* 0x000fe4000f8e00ff */
[----:B--2---:R-:W-:Y:S02]  /*1570*/  UISETP.NE.AND UP2, UPT, UR12, 0x1, UPT ;  /* 0x000000010c00788c */ /* 0x004fe4000bf45270 */
[----:B------:R-:W-:Y:S01]  /*1580*/  UISETP.NE.AND UP1, UPT, UR10, 0x1, UPT ;  /* 0x000000010a00788c */ /* 0x000fe2000bf25270 */
[----:B------:R-:W-:-:S02]  /*1590*/  UMOV UR6, UR7 ;  /* 0x0000000700067c82 */ /* 0x000fc40008000000 */
[----:B------:R-:W-:Y:S01]  /*15a0*/  UMOV UR4, UR5 ;  /* 0x0000000500047c82 */ /* 0x000fe20008000000 */
[----:B------:R-:W-:Y:S02]  /*15b0*/  USHF.R.U32.HI UR6, URZ, UR9, UR6 ;  /* 0x00000009ff067299 */ /* 0x000fe40008011606 */
[----:B---3--:R-:W-:Y:S02]  /*15c0*/  USHF.R.U32.HI UR4, URZ, UR13, UR4 ;  /* 0x0000000dff047299 */ /* 0x008fe40008011604 */
[----:B------:R-:W-:Y:S02]  /*15d0*/  USEL UR5, UR25, UR6, !UP2 ;  /* 0x0000000619057287 */ /* 0x000fe4000d000000 */
[----:B------:R-:W-:-:S04]  /*15e0*/  USEL UR4, UR26, UR4, !UP1 ;  /* 0x000000041a047287 */ /* 0x000fc8000c800000 */
[----:B------:R-:W-:Y:S02]  /*15f0*/  UIADD3 UR6, UPT, UPT, UR5, -UR4, URZ ;  /* 0x8000000405067290 */ /* 0x000fe4000fffe0ff */
[----:B------:R-:W-:Y:S02]  /*1600*/  UIADD3 UR4, UPT, UPT, -UR5, UR4, URZ ;  /* 0x0000000405047290 */ /* 0x000fe4000fffe1ff */
[----:B------:R-:W-:Y:S02]  /*1610*/  UIMAD UR26, UR6, UR10, UR26 ;  /* 0x0000000a061a72a4 */ /* 0x000fe4000f8e021a */
[----:B------:R-:W-:-:S12]  /*1620*/  UIMAD UR25, UR4, UR12, UR25 ;  /* 0x0000000c041972a4 */ /* 0x000fd8000f8e0219 */
.L_x_19:
[----:B------:R-:W-:Y:S05]  /*1630*/  BRA.U !UP5, `(.L_x_20) ;  /* 0x000000010d0c7547 */ /* 0x000fea000b800000 */
[----:B------:R-:W-:Y:S01]  /*1640*/  UCGABAR_WAIT ;  /* 0x0000000000007dc7 */ /* 0x000fe20008000000 */
[----:B------:R-:W-:Y:S01]  /*1650*/  CCTL.IVALL ;  /* 0x00000000ff00798f */ /* 0x000fe20002000000 */
[----:B------:R-:W-:Y:S05]  /*1660*/  BRA `(.L_x_21) ;  /* 0x0000000000047947 */ /* 0x000fea0003800000 */
.L_x_20:
[----:B------:R-:W-:Y:S06]  /*1670*/  BAR.SYNC.DEFER_BLOCKING 0x0 ;  /* 0x0000000000007b1d */ /* 0x000fec0000010000 */
.L_x_21:
[----:B------:R-:W-:Y:S05]  /*1680*/  BRA.U UP0, `(.L_x_22) ;  /* 0x0000001500747547 */ /* 0x000fea000b800000 */
[----:B------:R-:W1:Y:S01]  /*1690*/  LDCU UR6, c[0x0][0x38c] ;  /* 0x00007180ff0677ac */ /* 0x000e620008000800 */
[----:B------:R-:W-:Y:S01]  /*16a0*/  PLOP3.LUT P1, PT, PT, PT, UP3, 0x80, 0x8 ;  /* 0x000000000008781c */ /* 0x000fe20003f2f038 */
[----:B------:R-:W-:Y:S01]  /*16b0*/  IMAD.MOV.U32 R12, RZ, RZ, 0x1 ;  /* 0x00000001ff0c7424 */ /* 0x000fe200078e00ff */
[----:B------:R-:W-:Y:S01]  /*16c0*/  ISETP.EQ.OR P2, PT, R0, RZ, P3 ;  /* 0x000000ff0000720c */ /* 0x000fe20001f42670 */
[----:B------:R-:W-:Y:S01]  /*16d0*/  UISETP.NE.AND UP1, UPT, UR22, URZ, UPT ;  /* 0x000000ff1600728c */ /* 0x000fe2000bf25270 */
[----:B------:R-:W-:Y:S02]  /*16e0*/  PLOP3.LUT P1, PT, P1, PT, PT, 0x8, 0x80 ;  /* 0x000000000080781c */ /* 0x000fe40000f2e170 */
[----:B------:R-:W-:Y:S01]  /*16f0*/  CS2R R10, SRZ ;  /* 0x00000000000a7805 */ /* 0x000fe2000001ff00 */
[----:B------:R-:W-:Y:S01]  /*1700*/  IMAD.MOV.U32 R9, RZ, RZ, RZ ;  /* 0x000000ffff097224 */ /* 0x000fe200078e00ff */
[----:B------:R-:W2:Y:S01]  /*1710*/  LDCU UR45, c[0x0][0x370] ;  /* 0x00006e00ff2d77ac */ /* 0x000ea20008000800 */
[----:B------:R-:W-:Y:S01]  /*1720*/  IMAD.MOV.U32 R8, RZ, RZ, 0x1 ;  /* 0x00000001ff087424 */ /* 0x000fe200078e00ff */
[----:B------:R-:W3:Y:S01]  /*1730*/  LDCU.64 UR40, c[0x0][0x348] ;  /* 0x00006900ff2877ac */ /* 0x000ee20008000a00 */
[----:B------:R-:W-:-:S02]  /*1740*/  USHF.R.U32.HI UR49, URZ, 0x5, UR29 ;  /* 0x00000005ff317899 */ /* 0x000fc4000801161d */
[----:B-1----:R-:W-:Y:S02]  /*1750*/  UIADD3 UR5, UPT, UPT, UR6, 0x3f, URZ ;  /* 0x0000003f06057890 */ /* 0x002fe4000fffe0ff */
[----:B------:R-:W-:Y:S02]  /*1760*/  UIADD3 UR50, UPT, UPT, UR6, 0x7e, URZ ;  /* 0x0000007e06327890 */ /* 0x000fe4000fffe0ff */
[----:B------:R-:W-:Y:S01]  /*1770*/  USHF.R.S32.HI UR4, URZ, 0x1f, UR5 ;  /* 0x0000001fff047899 */ /* 0x000fe20008011405 */
[----:B------:R-:W1:Y:S03]  /*1780*/  LDCU UR44, c[0x0][0x374] ;  /* 0x00006e80ff2c77ac */ /* 0x000e660008000800 */
[----:B------:R-:W-:Y:S02]  /*1790*/  ULEA.HI UR4, UR4, UR5, URZ, 0x6 ;  /* 0x0000000504047291 */ /* 0x000fe4000f8f30ff */
[----:B------:R-:W-:-:S02]  /*17a0*/  USEL UR31, UR37, 0x2, UP1 ;  /* 0x00000002251f7887 */ /* 0x000fc40008800000 */
[----:B------:R-:W-:Y:S02]  /*17b0*/  USHF.R.S32.HI UR47, URZ, 0x6, UR4 ;  /* 0x00000006ff2f7899 */ /* 0x000fe40008011404 */
[----:B------:R-:W-:Y:S02]  /*17c0*/  UIADD3 UR4, UPT, UPT, UR6, -0x1, URZ ;  /* 0xffffffff06047890 */ /* 0x000fe4000fffe0ff */
[----:B------:R-:W-:Y:S02]  /*17d0*/  UISETP.LT.U32.AND UP0, UPT, UR47, 0x6, UPT ;  /* 0x000000062f00788c */ /* 0x000fe4000bf01070 */
[----:B------:R-:W-:Y:S02]  /*17e0*/  UISETP.GE.U32.AND UP2, UPT, UR4, -0x7f, UPT ;  /* 0xffffff810400788c */ /* 0x000fe4000bf46070 */
[----:B------:R-:W-:Y:S01]  /*17f0*/  USEL UR46, UR47, 0x6, UP0 ;  /* 0x000000062f2e7887 */ /* 0x000fe20008000000 */
[----:B------:R-:W-:-:S03]  /*1800*/  UMOV UR23, URZ ;  /* 0x000000ff00177c82 */ /* 0x000fc60008000000 */
[----:B------:R-:W-:Y:S02]  /*1810*/  UIADD3 UR30, UPT, UPT, UR46, -0x1, URZ ;  /* 0xffffffff2e1e7890 */ /* 0x000fe4000fffe0ff */
[----:B------:R-:W-:-:S03]  /*1820*/  UIADD3 UR48, UPT, UPT, UR47, -UR46, URZ ;  /* 0x8000002e2f307290 */ /* 0x000fc6000fffe0ff */
[----:B------:R-:W-:-:S04]  /*1830*/  @UP2 UIADD3 UR30, UPT, UPT, UR46, URZ, URZ ;  /* 0x000000ff2e1e2290 */ /* 0x000fc8000fffe0ff */
[----:B-123--:R-:W-:-:S12]  /*1840*/  UIADD3 UR30, UPT, UPT, UR30, 0x1, URZ ;  /* 0x000000011e1e7890 */ /* 0x00efd8000fffe0ff */
.L_x_42:
[----:B------:R-:W-:Y:S01]  /*1850*/  UISETP.NE.AND UP0, UPT, UR54, URZ, UPT ;  /* 0x000000ff3600728c */ /* 0x000fe2000bf05270 */
[----:B------:R-:W1:Y:S08]  /*1860*/  S2UR UR54, SR_CgaCtaId ;  /* 0x00000000003679c3 */ /* 0x000e700000008800 */
[----:B------:R-:W-:Y:S05]  /*1870*/  BRA.U UP0, `(.L_x_23) ;  /* 0x0000000100347547 */ /* 0x000fea000b800000 */
[----:B------:R-:W2:Y:S01]  /*1880*/  S2R R0, SR_CgaCtaId ;  /* 0x0000000000007919 */ /* 0x000ea20000008800 */
[----:B------:R-:W-:-:S04]  /*1890*/  MOV R2, 0x400 ;  /* 0x0000040000027802 */ /* 0x000fc80000000f00 */
[----:B--2---:R-:W-:Y:S02]  /*18a0*/  LEA R0, R0, R2, 0x18 ;  /* 0x0000000200007211 */ /* 0x004fe400078ec0ff */
[----:B------:R-:W-:-:S03]  /*18b0*/  SHF.L.U32 R2, R8, 0x1f, RZ ;  /* 0x0000001f08027819 */ /* 0x000fc600000006ff */
[----:B------:R-:W-:-:S04]  /*18c0*/  IMAD R0, R9, 0x8, R0 ;  /* 0x0000000809007824 */ /* 0x000fc800078e0200 */
[----:B------:R-:W2:Y:S02]  /*18d0*/  SYNCS.PHASECHK.TRANS64.TRYWAIT P0, [R0+URZ+0x110], R2 ;  /* 0x00011002000075a7 */ /* 0x000ea400080011ff */
[----:B--2---:R-:W-:Y:S05]  /*18e0*/  @!P0 BRA `(.L_x_24) ;  /* 0x0000005c00f08947 */ /* 0x004fea0003800000 */
.L_x_124:
[----:B------:R-:W-:Y:S01]  /*18f0*/  VIADD R9, R9, 0x1 ;  /* 0x0000000109097836 */ /* 0x000fe20000000000 */
[----:B------:R2:W-:Y:S04]  /*1900*/  SYNCS.ARRIVE.TRANS64.A1T0 RZ, [R0+URZ+0x100], RZ ;  /* 0x000100ff00ff79a7 */ /* 0x0005e800081000ff */
[----:B------:R-:W-:-:S04]  /*1910*/  ISETP.NE.AND P0, PT, R9, 0x2, PT ;  /* 0x000000020900780c */ /* 0x000fc80003f05270 */
[----:B------:R-:W-:Y:S02]  /*1920*/  SEL R9, R9, RZ, P0 ;  /* 0x000000ff09097207 */ /* 0x000fe40000000000 */
[----:B--2---:R-:W-:-:S04]  /*1930*/  SEL R0, RZ, 0x1, P0 ;  /* 0x00000001ff007807 */ /* 0x004fc80000000000 */
[----:B------:R-:W-:-:S07]  /*1940*/  LOP3.LUT R8, R8, R0, RZ, 0x3c, !PT ;  /* 0x0000000008087212 */ /* 0x000fce00078e3cff */
.L_x_23:
[----:B------:R-:W-:Y:S01]  /*1950*/  UMOV UR21, 0x400 ;  /* 0x0000040000157882 */ /* 0x000fe20000000000 */
[----:B------:R-:W-:Y:S01]  /*1960*/  SHF.L.U32 R0, R12, 0x1f, RZ ;  /* 0x0000001f0c007819 */ /* 0x000fe200000006ff */
[----:B-1----:R-:W-:Y:S02]  /*1970*/  ULEA UR21, UR54, UR21, 0x18 ;  /* 0x0000001536157291 */ /* 0x002fe4000f8ec0ff */
[----:B------:R-:W-:Y:S02]  /*1980*/  UISETP.GE.U32.AND UP0, UPT, UR50, 0x7f, UPT ;  /* 0x0000007f3200788c */ /* 0x000fe4000bf06070 */
[----:B------:R-:W-:Y:S02]  /*1990*/  ULEA UR4, UR23, UR21, 0x3 ;  /* 0x0000001517047291 */ /* 0x000fe4000f8e18ff */
[----:B------:R-:W-:Y:S02]  /*19a0*/  USHF.L.U32 UR19, UR26, 0x6, URZ ;  /* 0x000000061a137899 */ /* 0x000fe400080006ff */
[----:B------:R-:W-:Y:S01]  /*19b0*/  ULEA UR35, UR25, UR49, 0x6 ;  /* 0x0000003119237291 */ /* 0x000fe2000f8e30ff */
[----:B------:R-:W-:-:S04]  /*19c0*/  UMOV UR13, URZ ;  /* 0x000000ff000d7c82 */ /* 0x000fc80008000000 */
[----:B------:R1:W2:Y:S01]  /*19d0*/  SYNCS.PHASECHK.TRANS64.TRYWAIT P0, [UR4+0x30], R0 ;  /* 0x00003000ff0075a7 */ /* 0x0002a20008001104 */
[----:B------:R-:W-:Y:S06]  /*19e0*/  BRA.U !UP0, `(.L_x_25) ;  /* 0x0000000108f47547 */ /* 0x000fec000b800000 */
[----:B------:R-:W-:Y:S01]  /*19f0*/  UMOV UR22, URZ ;  /* 0x000000ff00167c82 */ /* 0x000fe20008000000 */
[----:B------:R-:W-:-:S05]  /*1a00*/  UMOV UR4, UR23 ;  /* 0x0000001700047c82 */ /* 0x000fca0008000000 */
.L_x_31:
[----:B------:R-:W-:Y:S01]  /*1a10*/  ULEA UR33, UR4, UR21, 0x3 ;  /* 0x0000001504217291 */ /* 0x000fe2000f8e18ff */
[----:B--2---:R-:W-:Y:S01]  /*1a20*/  @!P3 MOV R2, 0x8000 ;  /* 0x000080000002b802 */ /* 0x004fe20000000f00 */
[----:B--2-4-:R-:W-:Y:S10]  /*1a30*/  @P0 BRA `(.L_x_26) ;  /* 0x00000000000c0947 */ /* 0x014ff40003800000 */
[----:B------:R-:W-:-:S04]  /*1a40*/  SHF.L.U32 R3, R12, 0x1f, RZ ;  /* 0x0000001f0c037819 */ /* 0x000fc800000006ff */
[----:B------:R-:W2:Y:S02]  /*1a50*/  SYNCS.PHASECHK.TRANS64.TRYWAIT P0, [UR33+0x30], R3 ;  /* 0x00003003ff0075a7 */ /* 0x000ea40008001121 */
[----:B--2---:R-:W-:Y:S05]  /*1a60*/  @!P0 BRA `(.L_x_27) ;  /* 0x0000005c00a48947 */ /* 0x004fea0003800000 */
.L_x_26:
[----:B------:R2:W-:Y:S01]  /*1a70*/  @!P3 SYNCS.ARRIVE.TRANS64 RZ, [UR33], R2 ;  /* 0x00000002ffffb9a7 */ /* 0x0005e20008000021 */
[----:B------:R-:W-:-:S04]  /*1a80*/  ULOP3.LUT UR5, UR31, 0x2, URZ, 0xfc, !UPT ;  /* 0x000000021f057892 */ /* 0x000fc8000f8efcff */
[----:B------:R-:W-:-:S09]  /*1a90*/  UISETP.NE.AND UP0, UPT, UR5, 0x2, UPT ;  /* 0x000000020500788c */ /* 0x000fd2000bf05270 */
[----:B------:R-:W-:Y:S05]  /*1aa0*/  BRA.U UP0, `(.L_x_28) ;  /* 0x0000000100047547 */ /* 0x000fea000b800000 */
[----:B------:R-:W-:Y:S05]  /*1ab0*/  BPT.TRAP 0x1 ;  /* 0x000000040000795c */ /* 0x000fea0000300000 */
.L_x_28:
[----:B------:R-:W-:Y:S04]  /*1ac0*/  BSSY.RECONVERGENT B0, `(.L_x_29) ;  /* 0x0000003000007945 */ /* 0x000fe80003800200 */
[----:B------:R-:W-:Y:S05]  /*1ad0*/  @P2 BRA `(.L_x_30) ;  /* 0x0000000000042947 */ /* 0x000fea0003800000 */
[----:B------:R-:W-:Y:S05]  /*1ae0*/  BPT.TRAP 0x1 ;  /* 0x000000040000795c */ /* 0x000fea0000300000 */
.L_x_30:
[----:B------:R-:W-:Y:S05]  /*1af0*/  BSYNC.RECONVERGENT B0 ;  /* 0x0000000000007941 */ /* 0x000fea0003800200 */
.L_x_29:
[----:B------:R-:W-:Y:S02]  /*1b00*/  UIADD3 UR5, UPT, UPT, UR4, 0x1, URZ ;  /* 0x0000000104057890 */ /* 0x000fe4000fffe0ff */
[----:B------:R-:W-:Y:S02]  /*1b10*/  USHF.L.U32 UR4, UR4, 0xe, URZ ;  /* 0x0000000e04047899 */ /* 0x000fe400080006ff */
[----:B------:R-:W-:Y:S02]  /*1b20*/  UISETP.NE.AND UP0, UPT, UR5, 0x6, UPT ;  /* 0x000000060500788c */ /* 0x000fe4000bf05270 */
[----:B------:R-:W-:Y:S02]  /*1b30*/  ULEA UR24, UR29, UR4, 0x2 ;  /* 0x000000041d187291 */ /* 0x000fe4000f8e10ff */
[----:B------:R-:W-:Y:S02]  /*1b40*/  USEL UR6, URZ, 0x1, UP0 ;  /* 0x00000001ff067887 */ /* 0x000fe40008000000 */
[----:B------:R-:W-:-:S02]  /*1b50*/  USEL UR23, UR5, URZ, UP0 ;  /* 0x000000ff05177287 */ /* 0x000fc40008000000 */
[----:B------:R-:W-:Y:S02]  /*1b60*/  UIADD3 UR24, UPT, UPT, UR21, UR24, URZ ;  /* 0x0000001815187290 */ /* 0x000fe4000fffe0ff */
[----:B------:R-:W-:Y:S01]  /*1b70*/  LOP3.LUT R12, R12, UR6, RZ, 0x3c, !PT ;  /* 0x000000060c0c7c12 */ /* 0x000fe2000f8e3cff */
[----:B------:R-:W-:Y:S02]  /*1b80*/  UIADD3 UR6, UP1, UPT, UR40, 0x80, URZ ;  /* 0x0000008028067890 */ /* 0x000fe4000ff3e0ff */
[----:B------:R-:W-:Y:S01]  /*1b90*/  ULEA UR5, UR23, UR21, 0x3 ;  /* 0x0000001517057291 */ /* 0x000fe2000f8e18ff */
[----:B-1----:R-:W-:Y:S01]  /*1ba0*/  SHF.L.U32 R0, R12, 0x1f, RZ ;  /* 0x0000001f0c007819 */ /* 0x002fe200000006ff */
[----:B------:R-:W-:Y:S02]  /*1bb0*/  USHF.L.U32 UR34, UR22, 0x6, URZ ;  /* 0x0000000616227899 */ /* 0x000fe400080006ff */
[----:B------:R-:W-:Y:S02]  /*1bc0*/  UIADD3 UR14, UP0, UPT, UR40, 0x180, URZ ;  /* 0x00000180280e7890 */ /* 0x000fe4000ff1e0ff */
[----:B------:R-:W-:-:S02]  /*1bd0*/  UIADD3 UR4, UPT, UPT, UR21, UR4, URZ ;  /* 0x0000000415047290 */ /* 0x000fc4000fffe0ff */
[----:B------:R-:W-:Y:S01]  /*1be0*/  UIADD3.X UR7, UPT, UPT, URZ, UR41, URZ, UP1, !UPT ;  /* 0x00000029ff077290 */ /* 0x000fe20008ffe4ff */
[----:B------:R3:W4:Y:S01]  /*1bf0*/  SYNCS.PHASECHK.TRANS64.TRYWAIT P0, [UR5+0x30], R0 ;  /* 0x00003000ff0075a7 */ /* 0x0007220008001105 */
[----:B------:R-:W-:Y:S02]  /*1c00*/  UIADD3 UR32, UPT, UPT, UR24, 0x6800, URZ ;  /* 0x0000680018207890 */ /* 0x000fe4000fffe0ff */
[----:B------:R-:W-:Y:S02]  /*1c10*/  UIADD3 UR26, UPT, UPT, UR34, 0x20, URZ ;  /* 0x00000020221a7890 */ /* 0x000fe4000fffe0ff */
[----:B------:R-:W-:Y:S02]  /*1c20*/  UIADD3 UR24, UPT, UPT, UR24, 0x8800, URZ ;  /* 0x0000880018187890 */ /* 0x000fe4000fffe0ff */
[----:B------:R-:W-:Y:S02]  /*1c30*/  UIADD3.X UR15, UPT, UPT, URZ, UR41, URZ, UP0, !UPT ;  /* 0x00000029ff0f7290 */ /* 0x000fe400087fe4ff */
[----:B------:R-:W-:-:S02]  /*1c40*/  UIADD3 UR16, UPT, UPT, UR4, 0x1e800, URZ ;  /* 0x0001e80004107890 */ /* 0x000fc4000fffe0ff */
[----:B------:R-:W-:Y:S01]  /*1c50*/  UIADD3 UR8, UPT, UPT, UR4, 0x20800, URZ ;  /* 0x0002080004087890 */ /* 0x000fe2000fffe0ff */
[----:B------:R-:W-:Y:S01]  /*1c60*/  UMOV UR5, 0x30000 ;  /* 0x0003000000057882 */ /* 0x000fe20000000000 */
[----:B------:R-:W-:Y:S01]  /*1c70*/  UMOV UR38, 0x0 ;  /* 0x0000000000267882 */ /* 0x000fe20000000000 */
[----:B------:R-:W-:Y:S01]  /*1c80*/  UMOV UR39, 0x10000000 ;  /* 0x1000000000277882 */ /* 0x000fe20000000000 */
[----:B------:R-:W-:Y:S01]  /*1c90*/  UMOV UR25, UR33 ;  /* 0x0000002100197c82 */ /* 0x000fe20008000000 */
[----:B------:R-:W-:Y:S01]  /*1ca0*/  UMOV UR27, UR35 ;  /* 0x00000023001b7c82 */ /* 0x000fe20008000000 */
[----:B------:R-:W-:Y:S01]  /*1cb0*/  UMOV UR28, UR36 ;  /* 0x00000024001c7c82 */ /* 0x000fe20008000000 */
[----:B------:R-:W-:Y:S01]  /*1cc0*/  UMOV UR17, UR33 ;  /* 0x0000002100117c82 */ /* 0x000fe20008000000 */
[----:B------:R-:W-:Y:S01]  /*1cd0*/  UMOV UR20, UR36 ;  /* 0x0000002400147c82 */ /* 0x000fe20008000000 */
[----:B------:R-:W-:Y:S01]  /*1ce0*/  UMOV UR18, UR34 ;  /* 0x0000002200127c82 */ /* 0x000fe20008000000 */
[----:B------:R3:W-:Y:S01]  /*1cf0*/  UTMALDG.3D.MULTICAST [UR32], [UR6], UR5, desc[UR38] ;  /* 0x00002620060073b4 */ /* 0x0007e20008011805 */
[----:B------:R-:W-:Y:S01]  /*1d00*/  UMOV UR11, UR19 ;  /* 0x00000013000b7c82 */ /* 0x000fe20008000000 */
[----:B------:R-:W-:Y:S01]  /*1d10*/  UMOV UR12, UR36 ;  /* 0x00000024000c7c82 */ /* 0x000fe20008000000 */
[----:B------:R-:W-:Y:S01]  /*1d20*/  UMOV UR9, UR33 ;  /* 0x0000002100097c82 */ /* 0x000fe20008000000 */
[----:B------:R-:W-:Y:S01]  /*1d30*/  UMOV UR10, UR26 ;  /* 0x0000001a000a7c82 */ /* 0x000fe20008000000 */
[----:B------:R-:W-:Y:S01]  /*1d40*/  UIADD3 UR22, UPT, UPT, UR22, 0x1, URZ ;  /* 0x0000000116167890 */ /* 0x000fe2000fffe0ff */
[----:B------:R-:W-:Y:S01]  /*1d50*/  UMOV UR13, UR30 ;  /* 0x0000001e000d7c82 */ /* 0x000fe20008000000 */
[----:B------:R3:W-:Y:S02]  /*1d60*/  UTMALDG.3D.MULTICAST [UR24], [UR6], UR5, desc[UR38] ;  /* 0x00002618060073b4 */ /* 0x0007e40008011805 */
[----:B------:R-:W-:Y:S01]  /*1d70*/  UISETP.NE.AND UP0, UPT, UR22, UR30, UPT ;  /* 0x0000001e1600728c */ /* 0x000fe2000bf05270 */
[----:B------:R-:W-:Y:S01]  /*1d80*/  UMOV UR4, UR23 ;  /* 0x0000001700047c82 */ /* 0x000fe20008000000 */
[----:B------:R3:W-:Y:S01]  /*1d90*/  UTMALDG.3D [UR16], [UR14], desc[UR38] ;  /* 0x000026100e0075b4 */ /* 0x0007e20008011000 */
[----:B------:R3:W-:Y:S06]  /*1da0*/  UTMALDG.3D [UR8], [UR14], desc[UR38] ;  /* 0x000026080e0075b4 */ /* 0x0007ec0008011000 */
[----:B---3--:R-:W-:Y:S05]  /*1db0*/  BRA.U UP0, `(.L_x_31) ;  /* 0xfffffffd00147547 */ /* 0x008fea000b83ffff */
.L_x_25:
[----:B------:R-:W-:Y:S01]  /*1dc0*/  ULEA UR4, UR23, UR21, 0x3 ;  /* 0x0000001517047291 */ /* 0x000fe2000f8e18ff */
[----:B-1----:R-:W-:Y:S01]  /*1dd0*/  SHF.L.U32 R0, R12, 0x1f, RZ ;  /* 0x0000001f0c007819 */ /* 0x002fe200000006ff */
[----:B------:R-:W-:Y:S01]  /*1de0*/  @!P1 SYNCS.ARRIVE.TRANS64.A1T0 RZ, [UR21+0x98], RZ ;  /* 0x000098ffffff99a7 */ /* 0x000fe20008100015 */
[----:B------:R-:W-:-:S06]  /*1df0*/  UISETP.GT.AND UP0, UPT, UR47, UR46, UPT ;  /* 0x0000002e2f00728c */ /* 0x000fcc000bf04270 */
[----:B--2-4-:R1:W2:Y:S03]  /*1e00*/  SYNCS.PHASECHK.TRANS64.TRYWAIT P0, [UR4+0x30], R0 ;  /* 0x00003000ff0075a7 */ /* 0x0142a60008001104 */
[----:B------:R-:W-:Y:S05]  /*1e10*/  BRA.U !UP0, `(.L_x_32) ;  /* 0x0000000108f07547 */ /* 0x000fea000b800000 */
[----:B------:R-:W-:Y:S01]  /*1e20*/  UIADD3 UR14, UPT, UPT, UR48, UR13, URZ ;  /* 0x0000000d300e7290 */ /* 0x000fe2000fffe0ff */
[----:B------:R-:W-:-:S11]  /*1e30*/  UMOV UR4, UR23 ;  /* 0x0000001700047c82 */ /* 0x000fd60008000000 */
.L_x_38:
[----:B------:R-:W-:Y:S01]  /*1e40*/  ULEA UR33, UR4, UR21, 0x3 ;  /* 0x0000001504217291 */ /* 0x000fe2000f8e18ff */
[----:B--2---:R-:W-:Y:S01]  /*1e50*/  @!P3 MOV R2, 0x8000 ;  /* 0x000080000002b802 */ /* 0x004fe20000000f00 */
[----:B--2-4-:R-:W-:Y:S10]  /*1e60*/  @P0 BRA `(.L_x_33) ;  /* 0x00000000000c0947 */ /* 0x014ff40003800000 */
[----:B------:R-:W-:-:S04]  /*1e70*/  SHF.L.U32 R3, R12, 0x1f, RZ ;  /* 0x0000001f0c037819 */ /* 0x000fc800000006ff */
[----:B------:R-:W2:Y:S02]  /*1e80*/  SYNCS.PHASECHK.TRANS64.TRYWAIT P0, [UR33+0x30], R3 ;  /* 0x00003003ff0075a7 */ /* 0x000ea40008001121 */
[----:B--2---:R-:W-:Y:S05]  /*1e90*/  @!P0 BRA `(.L_x_34) ;  /* 0x0000005800b08947 */ /* 0x004fea0003800000 */
.L_x_33:
[----:B------:R2:W-:Y:S01]  /*1ea0*/  @!P3 SYNCS.ARRIVE.TRANS64 RZ, [UR33], R2 ;  /* 0x00000002ffffb9a7 */ /* 0x0005e20008000021 */
[----:B------:R-:W-:-:S04]  /*1eb0*/  ULOP3.LUT UR5, UR31, 0x2, URZ, 0xfc, !UPT ;  /* 0x000000021f057892 */ /* 0x000fc8000f8efcff */
[----:B------:R-:W-:-:S09]  /*1ec0*/  UISETP.NE.AND UP0, UPT, UR5, 0x2, UPT ;  /* 0x000000020500788c */ /* 0x000fd2000bf05270 */
[----:B------:R-:W-:Y:S05]  /*1ed0*/  BRA.U UP0, `(.L_x_35) ;  /* 0x0000000100047547 */ /* 0x000fea000b800000 */
[----:B------:R-:W-:Y:S05]  /*1ee0*/  BPT.TRAP 0x1 ;  /* 0x000000040000795c */ /* 0x000fea0000300000 */
.L_x_35:
[----:B------:R-:W-:Y:S04]  /*1ef0*/  BSSY.RECONVERGENT B0, `(.L_x_36) ;  /* 0x0000003000007945 */ /* 0x000fe80003800200 */
[----:B------:R-:W-:Y:S05]  /*1f00*/  @P2 BRA `(.L_x_37) ;  /* 0x0000000000042947 */ /* 0x000fea0003800000 */
[----:B------:R-:W-:Y:S05]  /*1f10*/  BPT.TRAP 0x1 ;  /* 0x000000040000795c */ /* 0x000fea0000300000 */
.L_x_37:
[----:B------:R-:W-:Y:S05]  /*1f20*/  BSYNC.RECONVERGENT B0 ;  /* 0x0000000000007941 */ /* 0x000fea0003800200 */
.L_x_36:
[----:B------:R-:W-:Y:S02]  /*1f30*/  UIADD3 UR5, UPT, UPT, UR4, 0x1, URZ ;  /* 0x0000000104057890 */ /* 0x000fe4000fffe0ff */
[----:B------:R-:W-:Y:S02]  /*1f40*/  USHF.L.U32 UR7, UR4, 0xe, URZ ;  /* 0x0000000e04077899 */ /* 0x000fe400080006ff */
[----:B------:R-:W-:Y:S02]  /*1f50*/  UISETP.NE.AND UP0, UPT, UR5, 0x6, UPT ;  /* 0x000000060500788c */ /* 0x000fe4000bf05270 */
[----:B------:R-:W-:Y:S02]  /*1f60*/  ULEA UR24, UR29, UR7, 0x2 ;  /* 0x000000071d187291 */ /* 0x000fe4000f8e10ff */
[----:B------:R-:W-:Y:S02]  /*1f70*/  USEL UR6, URZ, 0x1, UP0 ;  /* 0x00000001ff067887 */ /* 0x000fe40008000000 */
[----:B------:R-:W-:-:S02]  /*1f80*/  USEL UR23, UR5, URZ, UP0 ;  /* 0x000000ff05177287 */ /* 0x000fc40008000000 */
[----:B------:R-:W-:Y:S02]  /*1f90*/  UIADD3 UR4, UP1, UPT, UR40, 0x80, URZ ;  /* 0x0000008028047890 */ /* 0x000fe4000ff3e0ff */
[----:B------:R-:W-:Y:S01]  /*1fa0*/  ULEA UR5, UR23, UR21, 0x3 ;  /* 0x0000001517057291 */ /* 0x000fe2000f8e18ff */
[----:B------:R-:W-:Y:S01]  /*1fb0*/  LOP3.LUT R12, R12, UR6, RZ, 0x3c, !PT ;  /* 0x000000060c0c7c12 */ /* 0x000fe2000f8e3cff */
[----:B------:R-:W-:Y:S02]  /*1fc0*/  UIADD3 UR24, UPT, UPT, UR21, UR24, URZ ;  /* 0x0000001815187290 */ /* 0x000fe4000fffe0ff */
[----:B------:R-:W-:Y:S01]  /*1fd0*/  USHF.L.U32 UR34, UR13, 0x6, URZ ;  /* 0x000000060d227899 */ /* 0x000fe200080006ff */
[----:B-1----:R-:W-:Y:S01]  /*1fe0*/  SHF.L.U32 R0, R12, 0x1f, RZ ;  /* 0x0000001f0c007819 */ /* 0x002fe200000006ff */
[----:B------:R-:W-:Y:S02]  /*1ff0*/  UIADD3 UR6, UP0, UPT, UR40, 0x180, URZ ;  /* 0x0000018028067890 */ /* 0x000fe4000ff1e0ff */
[----:B------:R-:W-:Y:S01]  /*2000*/  UIADD3 UR8, UPT, UPT, UR21, UR7, URZ ;  /* 0x0000000715087290 */ /* 0x000fe2000fffe0ff */
[----:B------:R3:W4:Y:S01]  /*2010*/  SYNCS.PHASECHK.TRANS64.TRYWAIT P0, [UR5+0x30], R0 ;  /* 0x00003000ff0075a7 */ /* 0x0007220008001105 */
[----:B------:R-:W-:-:S02]  /*2020*/  UIADD3.X UR5, UPT, UPT, URZ, UR41, URZ, UP1, !UPT ;  /* 0x00000029ff057290 */ /* 0x000fc40008ffe4ff */
[----:B------:R-:W-:Y:S02]  /*2030*/  UIADD3 UR32, UPT, UPT, UR24, 0x6800, URZ ;  /* 0x0000680018207890 */ /* 0x000fe4000fffe0ff */
[----:B------:R-:W-:Y:S02]  /*2040*/  UIADD3 UR26, UPT, UPT, UR34, 0x20, URZ ;  /* 0x00000020221a7890 */ /* 0x000fe4000fffe0ff */
[----:B------:R-:W-:Y:S02]  /*2050*/  UIADD3 UR24, UPT, UPT, UR24, 0x8800, URZ ;  /* 0x0000880018187890 */ /* 0x000fe4000fffe0ff */
[----:B------:R-:W-:Y:S02]  /*2060*/  UIADD3.X UR7, UPT, UPT, URZ, UR41, URZ, UP0, !UPT ;  /* 0x00000029ff077290 */ /* 0x000fe400087fe4ff */
[----:B------:R-:W-:Y:S02]  /*2070*/  UIADD3 UR16, UPT, UPT, UR8, 0x1e800, URZ ;  /* 0x0001e80008107890 */ /* 0x000fe4000fffe0ff */
[----:B------:R-:W-:Y:S01]  /*2080*/  UIADD3 UR8, UPT, UPT, UR8, 0x20800, URZ ;  /* 0x0002080008087890 */ /* 0x000fe2000fffe0ff */
[----:B------:R-:W-:Y:S01]  /*2090*/  UMOV UR10, 0x30000 ;  /* 0x00030000000a7882 */ /* 0x000fe20000000000 */
[----:B------:R-:W-:Y:S01]  /*20a0*/  UMOV UR38, 0x0 ;  /* 0x0000000000267882 */ /* 0x000fe20000000000 */
[----:B------:R-:W-:Y:S01]  /*20b0*/  UMOV UR39, 0x10000000 ;  /* 0x1000000000277882 */ /* 0x000fe20000000000 */
[----:B------:R-:W-:Y:S01]  /*20c0*/  UMOV UR25, UR33 ;  /* 0x0000002100197c82 */ /* 0x000fe20008000000 */
[----:B------:R-:W-:Y:S01]  /*20d0*/  UMOV UR27, UR35 ;  /* 0x00000023001b7c82 */ /* 0x000fe20008000000 */
[----:B------:R-:W-:Y:S01]  /*20e0*/  UMOV UR28, UR36 ;  /* 0x00000024001c7c82 */ /* 0x000fe20008000000 */
[----:B------:R-:W-:Y:S01]  /*20f0*/  UTMALDG.3D.MULTICAST [UR32], [UR4], UR10, desc[UR38] ;  /* 0x00002620040073b4 */ /* 0x000fe2000801180a */
[----:B------:R-:W-:Y:S01]  /*2100*/  UMOV UR17, UR33 ;  /* 0x0000002100117c82 */ /* 0x000fe20008000000 */
[----:B------:R-:W-:Y:S01]  /*2110*/  UMOV UR20, UR36 ;  /* 0x0000002400147c82 */ /* 0x000fe20008000000 */
[----:B------:R-:W-:Y:S01]  /*2120*/  UMOV UR18, UR34 ;  /* 0x0000002200127c82 */ /* 0x000fe20008000000 */
[----:B------:R-:W-:Y:S01]  /*2130*/  UMOV UR11, UR19 ;  /* 0x00000013000b7c82 */ /* 0x000fe20008000000 */
[----:B------:R-:W-:Y:S01]  /*2140*/  UMOV UR12, UR36 ;  /* 0x00000024000c7c82 */ /* 0x000fe20008000000 */
[----:B------:R-:W-:Y:S01]  /*2150*/  UMOV UR9, UR33 ;  /* 0x0000002100097c82 */ /* 0x000fe20008000000 */
[----:B------:R-:W-:Y:S01]  /*2160*/  UIADD3 UR13, UPT, UPT, UR13, 0x1, URZ ;  /* 0x000000010d0d7890 */ /* 0x000fe2000fffe0ff */
[----:B------:R1:W-:Y:S03]  /*2170*/  UTMALDG.3D.MULTICAST [UR24], [UR4], UR10, desc[UR38] ;  /* 0x00002618040073b4 */ /* 0x0003e6000801180a */
[----:B------:R-:W-:Y:S01]  /*2180*/  UISETP.NE.AND UP0, UPT, UR13, UR14, UPT ;  /* 0x0000000e0d00728c */ /* 0x000fe2000bf05270 */
[----:B------:R3:W-:Y:S01]  /*2190*/  UTMALDG.3D [UR16], [UR6], desc[UR38] ;  /* 0x00002610060075b4 */ /* 0x0007e20008011000 */
[----:B-1----:R-:W-:Y:S01]  /*21a0*/  UMOV UR10, UR26 ;  /* 0x0000001a000a7c82 */ /* 0x002fe20008000000 */
[----:B------:R-:W-:Y:S01]  /*21b0*/  UMOV UR4, UR23 ;  /* 0x0000001700047c82 */ /* 0x000fe20008000000 */
[----:B------:R3:W-:Y:S05]  /*21c0*/  UTMALDG.3D [UR8], [UR6], desc[UR38] ;  /* 0x00002608060075b4 */ /* 0x0007ea0008011000 */
[----:B---3--:R-:W-:Y:S05]  /*21d0*/  BRA.U UP0, `(.L_x_38) ;  /* 0xfffffffd00187547 */ /* 0x008fea000b83ffff */
.L_x_32:
[C---:B------:R-:W-:Y:S01]  /*21e0*/  LEA R3, R11.reuse, UR21, 0x3 ;  /* 0x000000150b037c11 */ /* 0x040fe2000f8e18ff */
[----:B------:R-:W-:Y:S01]  /*21f0*/  NOP ;  /* 0x0000000000007918 */ /* 0x000fe20000000000 */
[----:B-1----:R-:W-:Y:S02]  /*2200*/  SHF.L.U32 R0, R10, 0x1f, RZ ;  /* 0x0000001f0a007819 */ /* 0x002fe400000006ff */
[----:B------:R-:W-:Y:S02]  /*2210*/  LEA R4, R11, UR21, 0x4 ;  /* 0x000000150b047c11 */ /* 0x000fe4000f8e20ff */
[----:B--2-4-:R-:W1:Y:S02]  /*2220*/  SYNCS.PHASECHK.TRANS64.TRYWAIT P0, [R3+URZ+0xa0], R0 ;  /* 0x0000a000030075a7 */ /* 0x014e6400080011ff */
[----:B-1----:R-:W-:Y:S05]  /*2230*/  @!P0 BRA `(.L_x_39) ;  /* 0x0000005400e08947 */ /* 0x002fea0003800000 */
.L_x_127:
[----:B------:R-:W2:Y:S01]  /*2240*/  LDS.128 R4, [R4+0x130] ;  /* 0x0001300004047984 */ /* 0x000ea20000000c00 */
[----:B------:R-:W-:Y:S01]  /*2250*/  UISETP.GE.AND UP0, UPT, UR42, 0x1, UPT ;  /* 0x000000012a00788c */ /* 0x000fe2000bf06270 */
[----:B------:R-:W-:Y:S01]  /*2260*/  @!PT LDS RZ, [RZ] ;  /* 0x00000000fffff984 */ /* 0x000fe20000000800 */
[----:B------:R-:W-:Y:S01]  /*2270*/  @!PT LDS RZ, [RZ] ;  /* 0x00000000fffff984 */ /* 0x000fe20000000800 */
[----:B------:R-:W-:Y:S01]  /*2280*/  @!PT LDS RZ, [RZ] ;  /* 0x00000000fffff984 */ /* 0x000fe20000000800 */
[----:B------:R-:W-:Y:S01]  /*2290*/  @!PT LDS RZ, [RZ] ;  /* 0x00000000fffff984 */ /* 0x000fe20000000800 */
[----:B------:R3:W-:Y:S06]  /*22a0*/  MEMBAR.ALL.CTA ;  /* 0x0000000000007992 */ /* 0x0007ec0000008000 */
[----:B---3--:R-:W3:Y:S01]  /*22b0*/  FENCE.VIEW.ASYNC.S ;  /* 0x00000000000073c6 */ /* 0x008ee20000000000 */
[----:B--2---:R-:W-:-:S13]  /*22c0*/  LOP3.LUT P0, RZ, R6, 0x1, RZ, 0xc0, !PT ;  /* 0x0000000106ff7812 */ /* 0x004fda000780c0ff */
[----:B---3--:R-:W-:Y:S01]  /*22d0*/  VOTEU.ANY UP1, P0 ;  /* 0x0000000000ff7886 */ /* 0x008fe20000020100 */
[----:B------:R-:W-:-:S13]  /*22e0*/  PLOP3.LUT P0, PT, PT, PT, UP1, 0x80, 0x8 ;  /* 0x000000000008781c */ /* 0x000fda0003f0f018 */
[----:B-1----:R-:W-:Y:S02]  /*22f0*/  @P0 LOP3.LUT R0, R5, 0xffff, RZ, 0xc0, !PT ;  /* 0x0000ffff05000812 */ /* 0x002fe400078ec0ff */
[----:B------:R-:W-:Y:S02]  /*2300*/  @P0 MOV R2, R4 ;  /* 0x0000000400020202 */ /* 0x000fe40000000f00 */
[----:B------:R-:W-:Y:S01]  /*2310*/  @P0 R2UR UR5, R0 ;  /* 0x00000000000502ca */ /* 0x000fe200000e0000 */
[----:B------:R-:W-:Y:S01]  /*2320*/  VIADD R0, R3, 0xb0 ;  /* 0x000000b003007836 */ /* 0x000fe20000000000 */
[----:B------:R-:W-:Y:S02]  /*2330*/  @P0 SHF.R.U32.HI R4, RZ, 0x10, R5 ;  /* 0x00000010ff040819 */ /* 0x000fe40000011605 */
[----:B------:R-:W-:Y:S02]  /*2340*/  @P0 R2UR UR6, R2 ;  /* 0x00000000020602ca */ /* 0x000fe400000e0000 */
[----:B------:R-:W-:-:S02]  /*2350*/  PRMT R0, RZ, 0x654, R0 ;  /* 0x00000654ff007816 */ /* 0x000fc40000000000 */
[----:B------:R-:W-:Y:S02]  /*2360*/  @P0 R2UR UR4, R4 ;  /* 0x00000000040402ca */ /* 0x000fe400000e0000 */
[----:B------:R1:W-:Y:S03]  /*2370*/  SYNCS.ARRIVE.TRANS64.RED.A1T0 RZ, [R0+URZ], RZ ;  /* 0x000000ff00ff79a7 */ /* 0x0003e600081004ff */
[----:B------:R-:W-:-:S04]  /*2380*/  @UP1 UMOV UR37, UR5 ;  /* 0x0000000500251c82 */ /* 0x000fc80008000000 */
[----:B------:R-:W-:-:S04]  /*2390*/  @UP1 UMOV UR43, UR6 ;  /* 0x00000006002b1c82 */ /* 0x000fc80008000000 */
[----:B------:R-:W-:Y:S01]  /*23a0*/  @UP1 UMOV UR36, UR4 ;  /* 0x0000000400241c82 */ /* 0x000fe20008000000 */
[----:B------:R-:W-:Y:S05]  /*23b0*/  BRA.U !UP0, `(.L_x_40) ;  /* 0x0000000108d47547 */ /* 0x000fea000b800000 */
[----:B------:R-:W2:Y:S01]  /*23c0*/  LDCU.128 UR12, c[0x0][0xb10] ;  /* 0x00016200ff0c77ac */ /* 0x000ea20008000c00 */
[----:B------:R-:W3:Y:S01]  /*23d0*/  LDCU UR22, c[0x0][0xb20] ;  /* 0x00016400ff1677ac */ /* 0x000ee20008000800 */
[----:B------:R-:W4:Y:S01]  /*23e0*/  LDCU UR20, c[0x0][0xb0c] ;  /* 0x00016180ff1477ac */ /* 0x000f220008000800 */
[----:B------:R-:W1:Y:S01]  /*23f0*/  LDCU.64 UR8, c[0x0][0xb28] ;  /* 0x00016500ff0877ac */ /* 0x000e620008000a00 */
[----:B------:R-:W-:Y:S02]  /*2400*/  UISETP.NE.AND UP3, UPT, UR42, 0x1, UPT ;  /* 0x000000012a00788c */ /* 0x000fe4000bf65270 */
[----:B--2---:R-:W-:Y:S02]  /*2410*/  UIMAD.WIDE.U32 UR6, UR44, UR15, URZ ;  /* 0x0000000f2c0672a5 */ /* 0x004fe4000f8e00ff */
[----:B------:R-:W-:Y:S02]  /*2420*/  UIMAD.WIDE.U32 UR4, UR45, UR12, URZ ;  /* 0x0000000c2d0472a5 */ /* 0x000fe4000f8e00ff */
[----:B------:R-:W-:-:S02]  /*2430*/  UISETP.NE.AND UP0, UPT, UR14, 0x1, UPT ;  /* 0x000000010e00788c */ /* 0x000fc4000bf05270 */
[----:B------:R-:W-:Y:S01]  /*2440*/  UIMAD.WIDE.U32 UR18, UR37, UR15, URZ ;  /* 0x0000000f251272a5 */ /* 0x000fe2000f8e00ff */
[----:B------:R-:W-:Y:S02]  /*2450*/  UMOV UR6, UR7 ;  /* 0x0000000700067c82 */ /* 0x000fe40008000000 */
[----:B------:R-:W-:Y:S01]  /*2460*/  UMOV UR4, UR5 ;  /* 0x0000000500047c82 */ /* 0x000fe20008000000 */
[----:B---3--:R-:W-:Y:S02]  /*2470*/  USHF.R.U32.HI UR6, URZ, UR22, UR6 ;  /* 0x00000016ff067299 */ /* 0x008fe40008011606 */
[----:B----4-:R-:W-:Y:S02]  /*2480*/  UISETP.NE.AND UP2, UPT, UR20, 0x1, UPT ;  /* 0x000000011400788c */ /* 0x010fe4000bf45270 */
[----:B------:R-:W-:Y:S02]  /*2490*/  USHF.R.U32.HI UR4, URZ, UR13, UR4 ;  /* 0x0000000dff047299 */ /* 0x000fe40008011604 */
[----:B------:R-:W-:-:S02]  /*24a0*/  USEL UR5, UR44, UR6, !UP0 ;  /* 0x000000062c057287 */ /* 0x000fc4000c000000 */
[----:B------:R-:W-:Y:S02]  /*24b0*/  USEL UR6, UR45, UR4, !UP2 ;  /* 0x000000042d067287 */ /* 0x000fe4000d000000 */
[----:B-1----:R-:W-:Y:S01]  /*24c0*/  UIMAD.WIDE.U32 UR10, UR5, UR8, URZ ;  /* 0x00000008050a72a5 */ /* 0x002fe2000f8e00ff */
[----:B------:R-:W-:Y:S01]  /*24d0*/  UMOV UR4, UR19 ;  /* 0x0000001300047c82 */ /* 0x000fe20008000000 */
[----:B------:R-:W-:Y:S02]  /*24e0*/  UIMAD.WIDE.U32 UR16, UR43, UR12, URZ ;  /* 0x0000000c2b1072a5 */ /* 0x000fe4000f8e00ff */
[----:B------:R-:W-:-:S03]  /*24f0*/  UIMAD.WIDE.U32 UR18, UR6, UR8, URZ ;  /* 0x00000008061272a5 */ /* 0x000fc6000f8e00ff */
[----:B------:R-:W-:Y:S01]  /*2500*/  UMOV UR10, UR11 ;  /* 0x0000000b000a7c82 */ /* 0x000fe20008000000 */
[----:B------:R-:W-:Y:S02]  /*2510*/  USHF.R.U32.HI UR4, URZ, UR22, UR4 ;  /* 0x00000016ff047299 */ /* 0x000fe40008011604 */
[----:B------:R-:W-:Y:S01]  /*2520*/  @UP3 USHF.R.U32.HI UR5, URZ, UR9, UR10 ;  /* 0x00000009ff053299 */ /* 0x000fe2000801160a */
[----:B------:R-:W-:Y:S01]  /*2530*/  UMOV UR16, UR17 ;  /* 0x0000001100107c82 */ /* 0x000fe20008000000 */
[----:B------:R-:W-:Y:S01]  /*2540*/  UMOV UR18, UR19 ;  /* 0x0000001300127c82 */ /* 0x000fe20008000000 */
[----:B------:R-:W-:Y:S02]  /*2550*/  USHF.R.U32.HI UR13, URZ, UR13, UR16 ;  /* 0x0000000dff0d7299 */ /* 0x000fe40008011610 */
[----:B------:R-:W-:Y:S02]  /*2560*/  USEL UR4, UR37, UR4, !UP0 ;  /* 0x0000000425047287 */ /* 0x000fe4000c000000 */
[----:B------:R-:W-:-:S02]  /*2570*/  @UP3 USHF.R.U32.HI UR6, URZ, UR9, UR18 ;  /* 0x00000009ff063299 */ /* 0x000fc40008011612 */
[----:B------:R-:W-:Y:S02]  /*2580*/  UIMAD UR7, UR42, UR5, URZ ;  /* 0x000000052a0772a4 */ /* 0x000fe4000f8e02ff */
[----:B------:R-:W-:Y:S02]  /*2590*/  USEL UR5, UR43, UR13, !UP2 ;  /* 0x0000000d2b057287 */ /* 0x000fe4000d000000 */
[----:B------:R-:W-:Y:S02]  /*25a0*/  UIMAD UR10, UR42, UR6, URZ ;  /* 0x000000062a0a72a4 */ /* 0x000fe4000f8e02ff */
[----:B------:R-:W-:Y:S02]  /*25b0*/  UISETP.GE.AND UP0, UPT, UR4, UR7, UPT ;  /* 0x000000070400728c */ /* 0x000fe4000bf06270 */
[----:B------:R-:W-:Y:S02]  /*25c0*/  UIMAD.WIDE.U32 UR12, UR4, UR8, URZ ;  /* 0x00000008040c72a5 */ /* 0x000fe4000f8e00ff */
[----:B------:R-:W-:-:S02]  /*25d0*/  UISETP.GE.OR UP0, UPT, UR5, UR10, UP0 ;  /* 0x0000000a0500728c */ /* 0x000fc40008706670 */
        /* <DEDUP_REMOVED lines=19> */
.L_x_40:
[----:B------:R-:W2:Y:S02]  /*2710*/  LDCU UR4, c[0x0][0xb30] ;  /* 0x00016600ff0477ac */ /* 0x000ea40008000800 */
[----:B--2---:R-:W-:-:S09]  /*2720*/  UISETP.NE.AND UP0, UPT, UR4, 0x1, UPT ;  /* 0x000000010400788c */ /* 0x004fd2000bf05270 */
[----:B------:R-:W-:Y:S05]  /*2730*/  BRA.U UP0, `(.L_x_41) ;  /* 0x0000000100447547 */ /* 0x000fea000b800000 */
[----:B------:R-:W2:Y:S01]  /*2740*/  LDCU.128 UR8, c[0x0][0xb10] ;  /* 0x00016200ff0877ac */ /* 0x000ea20008000c00 */
[----:B------:R-:W3:Y:S01]  /*2750*/  LDCU UR12, c[0x0][0xb0c] ;  /* 0x00016180ff0c77ac */ /* 0x000ee20008000800 */
[----:B------:R-:W4:Y:S01]  /*2760*/  LDCU UR13, c[0x0][0xb20] ;  /* 0x00016400ff0d77ac */ /* 0x000f220008000800 */
[----:B--2---:R-:W-:Y:S02]  /*2770*/  UIMAD.WIDE.U32 UR6, UR43, UR8, URZ ;  /* 0x000000082b0672a5 */ /* 0x004fe4000f8e00ff */
[----:B------:R-:W-:Y:S02]  /*2780*/  UIMAD.WIDE.U32 UR4, UR37, UR11, URZ ;  /* 0x0000000b250472a5 */ /* 0x000fe4000f8e00ff */
[----:B---3--:R-:W-:Y:S02]  /*2790*/  UISETP.NE.AND UP2, UPT, UR12, 0x1, UPT ;  /* 0x000000010c00788c */ /* 0x008fe4000bf45270 */
[----:B------:R-:W-:Y:S01]  /*27a0*/  UISETP.NE.AND UP0, UPT, UR10, 0x1, UPT ;  /* 0x000000010a00788c */ /* 0x000fe2000bf05270 */
[----:B------:R-:W-:-:S02]  /*27b0*/  UMOV UR6, UR7 ;  /* 0x0000000700067c82 */ /* 0x000fc40008000000 */
[----:B------:R-:W-:Y:S01]  /*27c0*/  UMOV UR4, UR5 ;  /* 0x0000000500047c82 */ /* 0x000fe20008000000 */
[----:B------:R-:W-:Y:S02]  /*27d0*/  USHF.R.U32.HI UR9, URZ, UR9, UR6 ;  /* 0x00000009ff097299 */ /* 0x000fe40008011606 */
[----:B----4-:R-:W-:Y:S02]  /*27e0*/  USHF.R.U32.HI UR4, URZ, UR13, UR4 ;  /* 0x0000000dff047299 */ /* 0x010fe40008011604 */
[----:B------:R-:W-:Y:S02]  /*27f0*/  USEL UR5, UR43, UR9, !UP2 ;  /* 0x000000092b057287 */ /* 0x000fe4000d000000 */
[----:B------:R-:W-:-:S04]  /*2800*/  USEL UR4, UR37, UR4, !UP0 ;  /* 0x0000000425047287 */ /* 0x000fc8000c000000 */
[----:B------:R-:W-:Y:S02]  /*2810*/  UIADD3 UR6, UPT, UPT, UR5, -UR4, URZ ;  /* 0x8000000405067290 */ /* 0x000fe4000fffe0ff */
[----:B------:R-:W-:Y:S02]  /*2820*/  UIADD3 UR4, UPT, UPT, -UR5, UR4, URZ ;  /* 0x0000000405047290 */ /* 0x000fe4000fffe1ff */
[----:B------:R-:W-:Y:S02]  /*2830*/  UIMAD UR37, UR6, UR10, UR37 ;  /* 0x0000000a062572a4 */ /* 0x000fe4000f8e0225 */
[----:B------:R-:W-:-:S12]  /*2840*/  UIMAD UR43, UR4, UR12, UR43 ;  /* 0x0000000c042b72a4 */ /* 0x000fd8000f8e022b */
.L_x_41:
[----:B------:R-:W-:Y:S01]  /*2850*/  VIADD R11, R11, 0x1 ;  /* 0x000000010b0b7836 */ /* 0x000fe20000000000 */
[----:B------:R-:W-:Y:S02]  /*2860*/  R2UR UR5, R55 ;  /* 0x00000000370572ca */ /* 0x000fe400000e0000 */
[----:B------:R-:W-:Y:S02]  /*2870*/  R2UR UR4, R54 ;  /* 0x00000000360472ca */ /* 0x000fe400000e0000 */
[C---:B------:R-:W-:Y:S02]  /*2880*/  ISETP.NE.AND P0, PT, R11.reuse, 0x2, PT ;  /* 0x000000020b00780c */ /* 0x040fe40003f05270 */
[----:B------:R-:W-:Y:S02]  /*2890*/  PLOP3.LUT P1, PT, PT, PT, PT, 0x80, 0x8 ;  /* 0x000000000008781c */ /* 0x000fe40003f2f070 */
[----:B-1----:R-:W-:Y:S02]  /*28a0*/  SEL R0, RZ, 0x1, P0 ;  /* 0x00000001ff007807 */ /* 0x002fe40000000000 */
[----:B------:R-:W-:-:S02]  /*28b0*/  SEL R11, R11, RZ, P0 ;  /* 0x000000ff0b0b7207 */ /* 0x000fc40000000000 */
[----:B------:R-:W-:Y:S01]  /*28c0*/  LOP3.LUT R10, R10, R0, RZ, 0x3c, !PT ;  /* 0x000000000a0a7212 */ /* 0x000fe200078e3cff */
[----:B------:R-:W-:Y:S02]  /*28d0*/  UIADD3 UR25, UPT, UPT, UR43, UR5, URZ ;  /* 0x000000052b197290 */ /* 0x000fe4000fffe0ff */
[----:B------:R-:W-:Y:S01]  /*28e0*/  UIADD3 UR26, UPT, UPT, UR37, UR4, URZ ;  /* 0x00000004251a7290 */ /* 0x000fe2000fffe0ff */
[----:B------:R-:W-:Y:S11]  /*28f0*/  BRA.U UP1, `(.L_x_42) ;  /* 0xffffffed01d47547 */ /* 0x000ff6000b83ffff */
[----:B------:R-:W-:Y:S01]  /*2900*/  UIADD3 UR21, UPT, UPT, UR21, 0x30, URZ ;  /* 0x0000003015157890 */ /* 0x000fe2000fffe0ff */
[----:B------:R-:W-:-:S03]  /*2910*/  SHF.L.U32 R2, R12, 0x1f, RZ ;  /* 0x0000001f0c027819 */ /* 0x000fc600000006ff */
[----:B------:R-:W-:-:S09]  /*2920*/  ULEA UR4, UR23, UR21, 0x3 ;  /* 0x0000001517047291 */ /* 0x000fd2000f8e18ff */
[----:B------:R-:W1:Y:S02]  /*2930*/  SYNCS.PHASECHK.TRANS64.TRYWAIT P0, [UR4], R2 ;  /* 0x00000002ff0075a7 */ /* 0x000e640008001104 */
[----:B-1----:R-:W-:Y:S05]  /*2940*/  @!P0 BRA `(.L_x_43) ;  /* 0x0000005000308947 */ /* 0x002fea0003800000 */
.L_x_129:
[----:B------:R-:W-:-:S04]  /*2950*/  UIADD3 UR4, UPT, UPT, UR23, 0x1, URZ ;  /* 0x0000000117047890 */ /* 0x000fc8000fffe0ff */
[----:B------:R-:W-:-:S04]  /*2960*/  UISETP.NE.AND UP0, UPT, UR4, 0x6, UPT ;  /* 0x000000060400788c */ /* 0x000fc8000bf05270 */
[----:B------:R-:W-:Y:S02]  /*2970*/  USEL UR6, URZ, 0x1, UP0 ;  /* 0x00000001ff067887 */ /* 0x000fe40008000000 */
[----:B------:R-:W-:-:S04]  /*2980*/  USEL UR4, UR4, URZ, UP0 ;  /* 0x000000ff04047287 */ /* 0x000fc80008000000 */
[----:B------:R-:W-:Y:S01]  /*2990*/  ULEA UR5, UR4, UR21, 0x3 ;  /* 0x0000001504057291 */ /* 0x000fe2000f8e18ff */
[----:B-1----:R-:W-:-:S04]  /*29a0*/  LOP3.LUT R2, R12, UR6, RZ, 0x3c, !PT ;  /* 0x000000060c027c12 */ /* 0x002fc8000f8e3cff */
[----:B------:R-:W-:-:S04]  /*29b0*/  SHF.L.U32 R3, R2, 0x1f, RZ ;  /* 0x0000001f02037819 */ /* 0x000fc800000006ff */
[----:B------:R-:W1:Y:S02]  /*29c0*/  SYNCS.PHASECHK.TRANS64.TRYWAIT P0, [UR5], R3 ;  /* 0x00000003ff0075a7 */ /* 0x000e640008001105 */
[----:B-1----:R-:W-:Y:S05]  /*29d0*/  @!P0 BRA `(.L_x_44) ;  /* 0x0000005000248947 */ /* 0x002fea0003800000 */
.L_x_131:
[----:B------:R-:W-:-:S04]  /*29e0*/  UIADD3 UR4, UPT, UPT, UR4, 0x1, URZ ;  /* 0x0000000104047890 */ /* 0x000fc8000fffe0ff */
[----:B------:R-:W-:-:S04]  /*29f0*/  UISETP.NE.AND UP0, UPT, UR4, 0x6, UPT ;  /* 0x000000060400788c */ /* 0x000fc8000bf05270 */
[----:B------:R-:W-:Y:S02]  /*2a00*/  USEL UR6, URZ, 0x1, UP0 ;  /* 0x00000001ff067887 */ /* 0x000fe40008000000 */
[----:B------:R-:W-:-:S04]  /*2a10*/  USEL UR4, UR4, URZ, UP0 ;  /* 0x000000ff04047287 */ /* 0x000fc80008000000 */
[----:B------:R-:W-:Y:S01]  /*2a20*/  ULEA UR5, UR4, UR21, 0x3 ;  /* 0x0000001504057291 */ /* 0x000fe2000f8e18ff */
[----:B------:R-:W-:-:S04]  /*2a30*/  LOP3.LUT R2, R2, UR6, RZ, 0x3c, !PT ;  /* 0x0000000602027c12 */ /* 0x000fc8000f8e3cff */
[----:B-1----:R-:W-:-:S04]  /*2a40*/  SHF.L.U32 R3, R2, 0x1f, RZ ;  /* 0x0000001f02037819 */ /* 0x002fc800000006ff */
[----:B------:R-:W1:Y:S02]  /*2a50*/  SYNCS.PHASECHK.TRANS64.TRYWAIT P0, [UR5], R3 ;  /* 0x00000003ff0075a7 */ /* 0x000e640008001105 */
[----:B-1----:R-:W-:Y:S05]  /*2a60*/  @!P0 BRA `(.L_x_45) ;  /* 0x0000005000188947 */ /* 0x002fea0003800000 */
.L_x_133:
        /* <DEDUP_REMOVED lines=9> */
.L_x_135:
        /* <DEDUP_REMOVED lines=9> */
.L_x_137:
[----:B------:R-:W-:-:S04]  /*2b90*/  UIADD3 UR4, UPT, UPT, UR4, 0x1, URZ ;  /* 0x0000000104047890 */ /* 0x000fc8000fffe0ff */
[----:B------:R-:W-:-:S04]  /*2ba0*/  UISETP.NE.AND UP0, UPT, UR4, 0x6, UPT ;  /* 0x000000060400788c */ /* 0x000fc8000bf05270 */
[----:B------:R-:W-:Y:S02]  /*2bb0*/  USEL UR5, URZ, 0x1, UP0 ;  /* 0x00000001ff057887 */ /* 0x000fe40008000000 */
[----:B------:R-:W-:-:S04]  /*2bc0*/  USEL UR4, UR4, URZ, UP0 ;  /* 0x000000ff04047287 */ /* 0x000fc80008000000 */
[----:B------:R-:W-:Y:S01]  /*2bd0*/  ULEA UR4, UR4, UR21, 0x3 ;  /* 0x0000001504047291 */ /* 0x000fe2000f8e18ff */
[----:B------:R-:W-:-:S04]  /*2be0*/  LOP3.LUT R2, R2, UR5, RZ, 0x3c, !PT ;  /* 0x0000000502027c12 */ /* 0x000fc8000f8e3cff */
[----:B------:R-:W-:Y:S01]  /*2bf0*/  SHF.L.U32 R2, R2, 0x1f, RZ ;  /* 0x0000001f02027819 */ /* 0x000fe200000006ff */
[----:B-1----:R-:W-:-:S07]  /*2c00*/  IMAD.U32 R0, RZ, RZ, UR4 ;  /* 0x00000004ff007e24 */ /* 0x002fce000f8e00ff */
.L_x_48:
[----:B-1----:R1:W2:Y:S02]  /*2c10*/  SYNCS.PHASECHK.TRANS64.TRYWAIT P0, [R0+URZ], R2 ;  /* 0x00000002000075a7 */ /* 0x0022a400080011ff */
[----:B--2---:R-:W-:Y:S05]  /*2c20*/  @!P0 NANOSLEEP.SYNCS 0x989680 ;  /* 0x009896800000895d */ /* 0x004fea0003900000 */
[----:B------:R-:W2:Y:S02]  /*2c30*/  @!P0 SYNCS.PHASECHK.TRANS64 P0, [R0+URZ], R2 ;  /* 0x00000002000085a7 */ /* 0x000ea400080010ff */
[----:B--2---:R-:W-:Y:S05]  /*2c40*/  @P0 EXIT ;  /* 0x000000000000094d */ /* 0x004fea0003800000 */
[----:B------:R-:W-:Y:S05]  /*2c50*/  BRA `(.L_x_48) ;  /* 0xfffffffc00ec7947 */ /* 0x000fea000383ffff */
.L_x_22:
[----:B------:R-:W-:-:S04]  /*2c60*/  UISETP.NE.AND UP0, UPT, UR54, URZ, UPT ;  /* 0x000000ff3600728c */ /* 0x000fc8000bf05270 */
[----:B------:R-:W-:-:S09]  /*2c70*/  UISETP.NE.OR UP0, UPT, UR22, 0x1, UP0 ;  /* 0x000000011600788c */ /* 0x000fd20008705670 */
[----:B------:R-:W-:Y:S05]  /*2c80*/  BRA.U UP0, `(.L_x_49) ;  /* 0x0000000500487547 */ /* 0x000fea000b800000 */
[----:B------:R-:W-:Y:S01]  /*2c90*/  ISETP.GE.U32.AND P2, PT, R0, 0x2, PT ;  /* 0x000000020000780c */ /* 0x000fe20003f46070 */
[----:B------:R-:W-:Y:S01]  /*2ca0*/  IMAD.MOV.U32 R12, RZ, RZ, 0x1 ;  /* 0x00000001ff0c7424 */ /* 0x000fe200078e00ff */
[----:B------:R-:W-:Y:S02]  /*2cb0*/  CS2R R10, SRZ ;  /* 0x00000000000a7805 */ /* 0x000fe4000001ff00 */
[----:B------:R-:W-:Y:S01]  /*2cc0*/  CS2R R8, SRZ ;  /* 0x0000000000087805 */ /* 0x000fe2000001ff00 */
[----:B------:R-:W-:Y:S01]  /*2cd0*/  UMOV UR6, 0x400 ;  /* 0x0000040000067882 */ /* 0x000fe20000000000 */
[----:B------:R-:W-:Y:S01]  /*2ce0*/  UMOV UR5, URZ ;  /* 0x000000ff00057c82 */ /* 0x000fe20008000000 */
[----:B------:R-:W-:-:S12]  /*2cf0*/  ULEA UR6, UR54, UR6, 0x18 ;  /* 0x0000000636067291 */ /* 0x000fd8000f8ec0ff */
.L_x_53:
[----:B------:R-:W-:Y:S02]  /*2d00*/  LEA R2, R8, UR6, 0x3 ;  /* 0x0000000608027c11 */ /* 0x000fe4000f8e18ff */
[----:B------:R-:W-:-:S03]  /*2d10*/  SHF.L.U32 R4, R9, 0x1f, RZ ;  /* 0x0000001f09047819 */ /* 0x000fc600000006ff */
[----:B------:R-:W-:Y:S01]  /*2d20*/  VIADD R5, R2, 0x110 ;  /* 0x0000011002057836 */ /* 0x000fe20000000000 */
[----:B------:R-:W1:Y:S02]  /*2d30*/  SYNCS.PHASECHK.TRANS64.TRYWAIT P0, [R2+URZ+0x100], R4 ;  /* 0x00010004020075a7 */ /* 0x000e6400080011ff */
[----:B-1----:R-:W-:Y:S05]  /*2d40*/  @!P0 BRA `(.L_x_50) ;  /* 0x0000004c00a88947 */ /* 0x002fea0003800000 */
.L_x_138:
[----:B------:R-:W-:Y:S01]  /*2d50*/  ULEA UR4, UR5, UR6, 0x3 ;  /* 0x0000000605047291 */ /* 0x000fe2000f8e18ff */
[----:B-1----:R-:W-:Y:S01]  /*2d60*/  PRMT R2, RZ, 0x654, R5 ;  /* 0x00000654ff027816 */ /* 0x002fe20000000005 */
[----:B------:R-:W-:Y:S01]  /*2d70*/  @!P2 IMAD.MOV.U32 R4, RZ, RZ, 0x10 ;  /* 0x00000010ff04a424 */ /* 0x000fe200078e00ff */
[----:B------:R-:W-:Y:S01]  /*2d80*/  SHF.L.U32 R5, R12, 0x1f, RZ ;  /* 0x0000001f0c057819 */ /* 0x000fe200000006ff */
[----:B------:R-:W-:Y:S01]  /*2d90*/  UIADD3 UR7, UPT, UPT, UR4, 0xa0, URZ ;  /* 0x000000a004077890 */ /* 0x000fe2000fffe0ff */
[----:B------:R1:W-:Y:S05]  /*2da0*/  SYNCS.ARRIVE.TRANS64.RED.A1T0 RZ, [R2+URZ], RZ ;  /* 0x000000ff02ff79a7 */ /* 0x0003ea00081004ff */
[----:B------:R-:W-:Y:S01]  /*2db0*/  IMAD.U32 R6, RZ, RZ, UR7 ;  /* 0x00000007ff067e24 */ /* 0x000fe2000f8e00ff */
[----:B------:R-:W2:Y:S04]  /*2dc0*/  SYNCS.PHASECHK.TRANS64.TRYWAIT P0, [UR4+0xb0], R5 ;  /* 0x0000b005ff0075a7 */ /* 0x000ea80008001104 */
[----:B------:R-:W-:Y:S01]  /*2dd0*/  PRMT R6, R0, 0x654, R6 ;  /* 0x0000065400067816 */ /* 0x000fe20000000006 */
[----:B-12---:R-:W-:Y:S06]  /*2de0*/  @!P0 BRA `(.L_x_51) ;  /* 0x0000004c00948947 */ /* 0x006fec0003800000 */
.L_x_140:
[----:B------:R-:W-:Y:S01]  /*2df0*/  ULEA UR8, UR5, UR6, 0x4 ;  /* 0x0000000605087291 */ /* 0x000fe2000f8e20ff */
[----:B------:R-:W-:Y:S01]  /*2e00*/  SEL R3, R6, R3, !P2 ;  /* 0x0000000306037207 */ /* 0x000fe20005000000 */
[----:B------:R-:W-:Y:S01]  /*2e10*/  UIADD3 UR9, UPT, UPT, UR4, 0xa0, URZ ;  /* 0x000000a004097890 */ /* 0x000fe2000fffe0ff */
[----:B-1----:R-:W-:Y:S01]  /*2e20*/  LEA R2, R11, UR6, 0x3 ;  /* 0x000000060b027c11 */ /* 0x002fe2000f8e18ff */
[----:B------:R-:W-:Y:S01]  /*2e30*/  UIADD3 UR8, UPT, UPT, UR8, 0x130, URZ ;  /* 0x0000013008087890 */ /* 0x000fe2000fffe0ff */
[----:B------:R1:W-:Y:S01]  /*2e40*/  @!P2 SYNCS.ARRIVE.TRANS64.RED RZ, [R3+URZ], R4 ;  /* 0x0000000403ffa9a7 */ /* 0x0003e200080004ff */
[----:B------:R-:W-:Y:S01]  /*2e50*/  UIADD3 UR4, UPT, UPT, UR5, 0x1, URZ ;  /* 0x0000000105047890 */ /* 0x000fe2000fffe0ff */
[----:B------:R-:W-:-:S03]  /*2e60*/  VIADD R8, R8, 0x1 ;  /* 0x0000000108087836 */ /* 0x000fc60000000000 */
[----:B------:R-:W-:Y:S02]  /*2e70*/  UISETP.NE.AND UP0, UPT, UR4, 0x2, UPT ;  /* 0x000000020400788c */ /* 0x000fe4000bf05270 */
[----:B------:R-:W-:Y:S01]  /*2e80*/  ISETP.NE.AND P0, PT, R8, 0x2, PT ;  /* 0x000000020800780c */ /* 0x000fe20003f05270 */
[----:B------:R-:W-:Y:S06]  /*2e90*/  UGETNEXTWORKID.BROADCAST [UR8], [UR9] ;  /* 0x00000000080073ca */ /* 0x000fec0008000100 */
[----:B------:R-:W-:Y:S02]  /*2ea0*/  USEL UR7, URZ, 0x1, UP0 ;  /* 0x00000001ff077887 */ /* 0x000fe40008000000 */
[----:B------:R-:W-:-:S04]  /*2eb0*/  USEL UR5, UR4, URZ, UP0 ;  /* 0x000000ff04057287 */ /* 0x000fc80008000000 */
[----:B------:R-:W-:Y:S02]  /*2ec0*/  LOP3.LUT R12, R12, UR7, RZ, 0x3c, !PT ;  /* 0x000000070c0c7c12 */ /* 0x000fe4000f8e3cff */
[----:B-1----:R-:W-:-:S04]  /*2ed0*/  SHF.L.U32 R4, R10, 0x1f, RZ ;  /* 0x0000001f0a047819 */ /* 0x002fc800000006ff */
[----:B------:R-:W1:Y:S02]  /*2ee0*/  SYNCS.PHASECHK.TRANS64.TRYWAIT P1, [R2+URZ+0xa0], R4 ;  /* 0x0000a004020075a7 */ /* 0x000e6400080211ff */
[----:B-1----:R-:W-:Y:S05]  /*2ef0*/  @!P1 BRA `(.L_x_52) ;  /* 0x0000004c00689947 */ /* 0x002fea0003800000 */
.L_x_141:
[C---:B-1----:R-:W-:Y:S01]  /*2f00*/  LEA R4, R11.reuse, UR6, 0x4 ;  /* 0x000000060b047c11 */ /* 0x042fe2000f8e20ff */
[----:B------:R-:W-:Y:S01]  /*2f10*/  VIADD R2, R2, 0xb0 ;  /* 0x000000b002027836 */ /* 0x000fe20000000000 */
[----:B------:R-:W-:Y:S01]  /*2f20*/  SEL R8, R8, RZ, P0 ;  /* 0x000000ff08087207 */ /* 0x000fe20000000000 */
[----:B------:R-:W-:-:S03]  /*2f30*/  VIADD R11, R11, 0x1 ;  /* 0x000000010b0b7836 */ /* 0x000fc60000000000 */
[----:B------:R-:W1:Y:S01]  /*2f40*/  LDS.128 R4, [R4+0x130] ;  /* 0x0001300004047984 */ /* 0x000e620000000c00 */
[----:B------:R-:W-:Y:S02]  /*2f50*/  PRMT R2, RZ, 0x654, R2 ;  /* 0x00000654ff027816 */ /* 0x000fe40000000002 */
[C---:B------:R-:W-:Y:S01]  /*2f60*/  ISETP.NE.AND P1, PT, R11.reuse, 0x2, PT ;  /* 0x000000020b00780c */ /* 0x040fe20003f25270 */
[----:B------:R-:W-:Y:S01]  /*2f70*/  @!PT LDS RZ, [RZ] ;  /* 0x00000000fffff984 */ /* 0x000fe20000000800 */
[----:B------:R-:W-:Y:S01]  /*2f80*/  @!PT LDS RZ, [RZ] ;  /* 0x00000000fffff984 */ /* 0x000fe20000000800 */
[----:B------:R-:W-:Y:S01]  /*2f90*/  @!PT LDS RZ, [RZ] ;  /* 0x00000000fffff984 */ /* 0x000fe20000000800 */
[----:B------:R-:W-:Y:S01]  /*2fa0*/  @!PT LDS RZ, [RZ] ;  /* 0x00000000fffff984 */ /* 0x000fe20000000800 */
[----:B------:R2:W-:Y:S06]  /*2fb0*/  MEMBAR.ALL.CTA ;  /* 0x0000000000007992 */ /* 0x0005ec0000008000 */
[----:B--2---:R-:W2:Y:S01]  /*2fc0*/  FENCE.VIEW.ASYNC.S ;  /* 0x00000000000073c6 */ /* 0x004ea20000000000 */
[----:B------:R-:W-:Y:S01]  /*2fd0*/  SEL R11, R11, RZ, P1 ;  /* 0x000000ff0b0b7207 */ /* 0x000fe20000800000 */
[----:B--2---:R2:W-:Y:S01]  /*2fe0*/  SYNCS.ARRIVE.TRANS64.RED.A1T0 RZ, [R2+URZ], RZ ;  /* 0x000000ff02ff79a7 */ /* 0x0045e200081004ff */
[----:B-1----:R-:W-:-:S02]  /*2ff0*/  LOP3.LUT P3, RZ, R6, 0x1, RZ, 0xc0, !PT ;  /* 0x0000000106ff7812 */ /* 0x002fc4000786c0ff */
[----:B------:R-:W-:-:S04]  /*3000*/  SEL R4, RZ, 0x1, P1 ;  /* 0x00000001ff047807 */ /* 0x000fc80000800000 */
[----:B------:R-:W-:Y:S02]  /*3010*/  LOP3.LUT R10, R10, R4, RZ, 0x3c, !PT ;  /* 0x000000040a0a7212 */ /* 0x000fe400078e3cff */
[----:B--2---:R-:W-:-:S04]  /*3020*/  SEL R2, RZ, 0x1, P0 ;  /* 0x00000001ff027807 */ /* 0x004fc80000000000 */
[----:B------:R-:W-:Y:S01]  /*3030*/  LOP3.LUT R9, R9, R2, RZ, 0x3c, !PT ;  /* 0x0000000209097212 */ /* 0x000fe200078e3cff */
[----:B------:R-:W-:Y:S06]  /*3040*/  @P3 BRA `(.L_x_53) ;  /* 0xfffffffc002c3947 */ /* 0x000fec000383ffff */
[----:B------:R-:W-:Y:S01]  /*3050*/  ULEA UR4, UR5, UR6, 0x3 ;  /* 0x0000000605047291 */ /* 0x000fe2000f8e18ff */
[----:B------:R-:W-:-:S08]  /*3060*/  SHF.L.U32 R2, R12, 0x1f, RZ ;  /* 0x0000001f0c027819 */ /* 0x000fd000000006ff */
[----:B------:R-:W1:Y:S02]  /*3070*/  SYNCS.PHASECHK.TRANS64 P0, [UR4+0xb0], R2 ;  /* 0x0000b002ff0075a7 */ /* 0x000e640008001004 */
[----:B-1----:R-:W-:Y:S05]  /*3080*/  @P0 BRA `(.L_x_54) ;  /* 0x0000000000080947 */ /* 0x002fea0003800000 */
[----:B------:R-:W1:Y:S02]  /*3090*/  SYNCS.PHASECHK.TRANS64.TRYWAIT P0, [UR4+0xb0], R2 ;  /* 0x0000b002ff0075a7 */ /* 0x000e640008001104 */
[----:B-1----:R-:W-:Y:S05]  /*30a0*/  @!P0 BRA `(.L_x_55) ;  /* 0x0000004c00108947 */ /* 0x002fea0003800000 */
.L_x_54:
[----:B------:R-:W-:-:S04]  /*30b0*/  UIADD3 UR7, UPT, UPT, UR5, 0x1, URZ ;  /* 0x0000000105077890 */ /* 0x000fc8000fffe0ff */
[----:B------:R-:W-:-:S04]  /*30c0*/  UISETP.NE.AND UP0, UPT, UR7, 0x2, UPT ;  /* 0x000000020700788c */ /* 0x000fc8000bf05270 */
[----:B------:R-:W-:Y:S02]  /*30d0*/  USEL UR8, URZ, 0x1, UP0 ;  /* 0x00000001ff087887 */ /* 0x000fe40008000000 */
[----:B------:R-:W-:-:S04]  /*30e0*/  USEL UR7, UR7, URZ, UP0 ;  /* 0x000000ff07077287 */ /* 0x000fc80008000000 */
[----:B------:R-:W-:Y:S01]  /*30f0*/  ULEA UR7, UR7, UR6, 0x3 ;  /* 0x0000000607077291 */ /* 0x000fe2000f8e18ff */
[----:B-1----:R-:W-:-:S04]  /*3100*/  LOP3.LUT R2, R12, UR8, RZ, 0x3c, !PT ;  /* 0x000000080c027c12 */ /* 0x002fc8000f8e3cff */
[----:B------:R-:W-:-:S04]  /*3110*/  SHF.L.U32 R0, R2, 0x1f, RZ ;  /* 0x0000001f02007819 */ /* 0x000fc800000006ff */
[----:B------:R-:W1:Y:S02]  /*3120*/  SYNCS.PHASECHK.TRANS64 P0, [UR7+0xb0], R0 ;  /* 0x0000b000ff0075a7 */ /* 0x000e640008001007 */
[----:B-1----:R-:W-:Y:S05]  /*3130*/  @P0 EXIT ;  /* 0x000000000000094d */ /* 0x002fea0003800000 */
[----:B------:R-:W-:Y:S02]  /*3140*/  SHF.L.U32 R2, R2, 0x1f, RZ ;  /* 0x0000001f02027819 */ /* 0x000fe400000006ff */
[----:B------:R-:W-:-:S07]  /*3150*/  MOV R0, UR7 ;  /* 0x0000000700007c02 */ /* 0x000fce0008000f00 */
.L_x_56:
[----:B-1----:R1:W2:Y:S02]  /*3160*/  SYNCS.PHASECHK.TRANS64.TRYWAIT P0, [R0+URZ+0xb0], R2 ;  /* 0x0000b002000075a7 */ /* 0x0022a400080011ff */
[----:B--2---:R-:W-:Y:S05]  /*3170*/  @!P0 NANOSLEEP.SYNCS 0x989680 ;  /* 0x009896800000895d */ /* 0x004fea0003900000 */
[----:B------:R-:W2:Y:S02]  /*3180*/  @!P0 SYNCS.PHASECHK.TRANS64 P0, [R0+URZ+0xb0], R2 ;  /* 0x0000b002000085a7 */ /* 0x000ea400080010ff */
[----:B--2---:R-:W-:Y:S05]  /*3190*/  @P0 EXIT ;  /* 0x000000000000094d */ /* 0x004fea0003800000 */
[----:B------:R-:W-:Y:S05]  /*31a0*/  BRA `(.L_x_56) ;  /* 0xfffffffc00ec7947 */ /* 0x000fea000383ffff */
.L_x_49:
[----:B------:R-:W-:Y:S05]  /*31b0*/  BRA.U UP4, `(.L_x_57) ;  /* 0x0000001104447547 */ /* 0x000fea000b800000 */
[----:B------:R-:W-:Y:S01]  /*31c0*/  UMOV UR4, 0x40 ;  /* 0x0000004000047882 */ /* 0x000fe20000000000 */
[----:B------:R-:W-:Y:S01]  /*31d0*/  NOP ;  /* 0x0000000000007918 */ /* 0x000fe20000000000 */
[----:B------:R-:W-:Y:S01]  /*31e0*/  ULEA UR5, UR54, UR4, 0x18 ;  /* 0x0000000436057291 */ /* 0x000fe2000f8ec0ff */
[----:B------:R-:W-:Y:S02]  /*31f0*/  UMOV UR6, 0x400 ;  /* 0x0000040000067882 */ /* 0x000fe40000000000 */
[----:B------:R-:W-:-:S06]  /*3200*/  ULEA UR6, UR54, UR6, 0x18 ;  /* 0x0000000636067291 */ /* 0x000fcc000f8ec0ff */
[----:B------:R-:W1:Y:S02]  /*3210*/  LDS.U8 R0, [UR5+0x1c] ;  /* 0x00001c05ff007984 */ /* 0x000e640008000000 */
[----:B-1----:R-:W-:-:S13]  /*3220*/  ISETP.NE.AND P0, PT, R0, RZ, PT ;  /* 0x000000ff0000720c */ /* 0x002fda0003f05270 */
[----:B------:R-:W-:Y:S05]  /*3230*/  @P0 BRA `(.L_x_58) ;  /* 0x0000000000580947 */ /* 0x000fea0003800000 */
[----:B------:R-:W-:-:S13]  /*3240*/  ELECT P0, URZ, PT ;  /* 0x0000000000ff782f */ /* 0x000fda0003800000 */
[----:B------:R-:W-:Y:S05]  /*3250*/  @!P0 BRA `(.L_x_59) ;  /* 0x0000000000608947 */ /* 0x000fea0003800000 */
[----:B------:R-:W-:Y:S01]  /*3260*/  UMOV UR4, 0x10 ;  /* 0x0000001000047882 */ /* 0x000fe20000000000 */
[----:B------:R-:W-:Y:S01]  /*3270*/  HFMA2 R0, -RZ, RZ, 0, 5.9604644775390625e-08 ;  /* 0x00000001ff007431 */ /* 0x000fe200000001ff */
[----:B------:R-:W-:-:S03]  /*3280*/  MOV R3, 0xffff ;  /* 0x0000ffff00037802 */ /* 0x000fc60000000f00 */
[----:B------:R-:W-:Y:S04]  /*3290*/  DEPBAR.LE SB1, 0x36 ;  /* 0x00009d800000791a */ /* 0x000fe80000000000 */
[----:B------:R-:W1:Y:S02]  /*32a0*/  UTCATOMSWS.FIND_AND_SET.ALIGN UP0, UR4, UR4 ;  /* 0x00000004000475e3 */ /* 0x000e640008000800 */
[----:B-1----:R-:W-:Y:S01]  /*32b0*/  MOV R4, UR4 ;  /* 0x0000000400047c02 */ /* 0x002fe20008000f00 */
[----:B------:R-:W-:Y:S06]  /*32c0*/  BRA.U UP0, `(.L_x_60) ;  /* 0x0000000100187547 */ /* 0x000fec000b800000 */
.L_x_61:
[----:B------:R-:W-:Y:S05]  /*32d0*/  NANOSLEEP 0x64 ;  /* 0x000000640000795d */ /* 0x000fea0003800000 */
[----:B------:R-:W-:-:S05]  /*32e0*/  UMOV UR4, 0x10 ;  /* 0x0000001000047882 */ /* 0x000fca0000000000 */
[----:B------:R-:W-:Y:S04]  /*32f0*/  DEPBAR.LE SB1, 0x36 ;  /* 0x00009d800000791a */ /* 0x000fe80000000000 */
[----:B------:R-:W1:Y:S02]  /*3300*/  UTCATOMSWS.FIND_AND_SET.ALIGN UP0, UR4, UR4 ;  /* 0x00000004000475e3 */ /* 0x000e640008000800 */
[----:B-1----:R-:W-:Y:S01]  /*3310*/  MOV R4, UR4 ;  /* 0x0000000400047c02 */ /* 0x002fe20008000f00 */
[----:B------:R-:W-:Y:S05]  /*3320*/  BRA.U !UP0, `(.L_x_61) ;  /* 0xfffffffd08e87547 */ /* 0x000fea000b83ffff */
.L_x_60:
[-C--:B------:R-:W-:Y:S02]  /*3330*/  SHF.L.U32 R3, R3, R4.reuse, RZ ;  /* 0x0000000403037219 */ /* 0x080fe400000006ff */
[----:B------:R-:W-:Y:S01]  /*3340*/  SHF.L.U32 R0, R0, R4, RZ ;  /* 0x0000000400007219 */ /* 0x000fe200000006ff */
[----:B------:R-:W-:Y:S02]  /*3350*/  IMAD.SHL.U32 R4, R4, 0x20, RZ ;  /* 0x0000002004047824 */ /* 0x000fe400078e00ff */
[----:B------:R1:W-:Y:S04]  /*3360*/  ATOMS.OR RZ, [UR5+0x14], R3 ;  /* 0x00001403ffff798c */ /* 0x0003e8000b000005 */
[----:B------:R1:W-:Y:S04]  /*3370*/  ATOMS.OR RZ, [UR5+0x18], R0 ;  /* 0x00001800ffff798c */ /* 0x0003e8000b000005 */
[----:B------:R1:W-:Y:S01]  /*3380*/  STS [UR6+0x150], R4 ;  /* 0x00015004ff007988 */ /* 0x0003e20008000806 */
[----:B------:R-:W-:Y:S05]  /*3390*/  BRA `(.L_x_59) ;  /* 0x0000000000107947 */ /* 0x000fea0003800000 */
.L_x_58:
[----:B------:R-:W-:Y:S02]  /*33a0*/  MOV R0, 0xffffffff ;  /* 0xffffffff00007802 */ /* 0x000fe40000000f00 */
[----:B------:R-:W-:-:S03]  /*33b0*/  MOV R4, 0x33e0 ;  /* 0x000033e000047802 */ /* 0x000fc60000000f00 */
[----:B------:R1:W-:Y:S04]  /*33c0*/  STS [UR6+0x150], R0 ;  /* 0x00015000ff007988 */ /* 0x0003e80008000806 */
[----:B-1---5:R-:W-:Y:S05]  /*33d0*/  CALL.REL.NOINC `($__internal_1_$__cuda_sm10x_tcgen05_guardrail_trap_phase_invalid_during_alloc) ;  /* 0x0000004c00e87944 */ /* 0x022fea0003c00000 */
.L_x_59:
[----:B------:R-:W-:Y:S05]  /*33e0*/  WARPSYNC.ALL ;  /* 0x0000000000007948 */ /* 0x000fea0003800000 */
[----:B------:R-:W2:Y:S01]  /*33f0*/  S2UR UR4, SR_CgaCtaId ;  /* 0x00000000000479c3 */ /* 0x000ea20000008800 */
[----:B------:R-:W-:Y:S01]  /*3400*/  UMOV UR41, 0x400 ;  /* 0x0000040000297882 */ /* 0x000fe20000000000 */
[----:B------:R-:W-:-:S06]  /*3410*/  NOP ;  /* 0x0000000000007918 */ /* 0x000fcc0000000000 */
[----:B------:R-:W-:Y:S06]  /*3420*/  BAR.ARV 0x6, 0xa0 ;  /* 0x0182800000007b1d */ /* 0x000fec0000002000 */
[----:B------:R-:W3:Y:S01]  /*3430*/  LDCU UR6, c[0x0][0x38c] ;  /* 0x00007180ff0677ac */ /* 0x000ee20008000800 */
[----:B------:R-:W-:Y:S01]  /*3440*/  LOP3.LUT R2, R2, 0xffff, RZ, 0xc0, !PT ;  /* 0x0000ffff02027812 */ /* 0x000fe200078ec0ff */
[----:B------:R-:W-:Y:S01]  /*3450*/  IMAD.MOV.U32 R11, RZ, RZ, 0x1 ;  /* 0x00000001ff0b7424 */ /* 0x000fe200078e00ff */
[----:B------:R-:W-:Y:S01]  /*3460*/  CS2R R8, SRZ ;  /* 0x0000000000087805 */ /* 0x000fe2000001ff00 */
[----:B------:R-:W4:Y:S01]  /*3470*/  LDCU UR7, c[0x0][0x38c] ;  /* 0x00007180ff0777ac */ /* 0x000f220008000800 */
[----:B------:R-:W-:Y:S01]  /*3480*/  R2UR UR42, R2 ;  /* 0x00000000022a72ca */ /* 0x000fe200000e0000 */
[----:B------:R-:W-:Y:S01]  /*3490*/  IMAD.MOV.U32 R10, RZ, RZ, RZ ;  /* 0x000000ffff0a7224 */ /* 0x000fe200078e00ff */
[----:B------:R-:W-:Y:S01]  /*34a0*/  UMOV UR45, URZ ;  /* 0x000000ff002d7c82 */ /* 0x000fe20008000000 */
[----:B------:R-:W-:Y:S01]  /*34b0*/  UMOV UR39, URZ ;  /* 0x000000ff00277c82 */ /* 0x000fe20008000000 */
[----:B--2---:R-:W-:Y:S01]  /*34c0*/  ULEA UR41, UR4, UR41, 0x18 ;  /* 0x0000002904297291 */ /* 0x004fe2000f8ec0ff */
[----:B------:R-:W-:Y:S01]  /*34d0*/  UMOV UR62, 0x0 ;  /* 0x00000000003e7882 */ /* 0x000fe20000000000 */
[----:B------:R-:W-:-:S02]  /*34e0*/  UMOV UR63, 0x4100910 ;  /* 0x04100910003f7882 */ /* 0x000fc40000000000 */
[----:B------:R-:W-:Y:S02]  /*34f0*/  UIADD3 UR5, UPT, UPT, UR41, 0x6800, URZ ;  /* 0x0000680029057890 */ /* 0x000fe4000fffe0ff */
[----:B------:R-:W-:Y:S02]  /*3500*/  UIADD3 UR4, UPT, UPT, UR41, 0x1e800, URZ ;  /* 0x0001e80029047890 */ /* 0x000fe4000fffe0ff */
[----:B---3--:R-:W-:Y:S01]  /*3510*/  UIADD3 UR6, UPT, UPT, UR6, 0x3f, URZ ;  /* 0x0000003f06067890 */ /* 0x008fe2000fffe0ff */
[----:B-1----:R-:W1:Y:S01]  /*3520*/  LDS R0, [UR41+0x150] ;  /* 0x00015029ff007984 */ /* 0x002e620008000800 */
[----:B------:R-:W-:Y:S02]  /*3530*/  USHF.R.U32.HI UR5, URZ, 0x4, UR5 ;  /* 0x00000004ff057899 */ /* 0x000fe40008011605 */
[----:B------:R-:W-:Y:S02]  /*3540*/  USHF.R.S32.HI UR47, URZ, 0x1f, UR6 ;  /* 0x0000001fff2f7899 */ /* 0x000fe40008011406 */
[----:B------:R-:W-:-:S02]  /*3550*/  USHF.R.U32.HI UR4, URZ, 0x4, UR4 ;  /* 0x00000004ff047899 */ /* 0x000fc40008011604 */
[----:B------:R-:W-:Y:S02]  /*3560*/  ULEA.HI UR47, UR47, UR6, URZ, 0x6 ;  /* 0x000000062f2f7291 */ /* 0x000fe4000f8f30ff */
[----:B------:R-:W-:Y:S02]  /*3570*/  ULOP3.LUT UR5, UR5, 0x3fff, URZ, 0xc0, !UPT ;  /* 0x00003fff05057892 */ /* 0x000fe4000f8ec0ff */
[----:B------:R-:W-:Y:S02]  /*3580*/  USHF.R.S32.HI UR47, URZ, 0x6, UR47 ;  /* 0x00000006ff2f7899 */ /* 0x000fe4000801142f */
[----:B------:R-:W-:Y:S02]  /*3590*/  ULOP3.LUT UR4, UR4, 0x3fff, URZ, 0xc0, !UPT ;  /* 0x00003fff04047892 */ /* 0x000fe4000f8ec0ff */
[----:B------:R-:W-:Y:S01]  /*35a0*/  UISETP.LT.AND UP0, UPT, UR47, 0x1, UPT ;  /* 0x000000012f00788c */ /* 0x000fe2000bf01270 */
[----:B------:R-:W-:Y:S01]  /*35b0*/  UMOV UR60, 0x0 ;  /* 0x00000000003c7882 */ /* 0x000fe20000000000 */
[----:B------:R-:W-:-:S02]  /*35c0*/  UMOV UR61, 0x4100910 ;  /* 0x04100910003d7882 */ /* 0x000fc40000000000 */
[----:B------:R-:W-:Y:S01]  /*35d0*/  USEL UR64, UR47, 0x1, !UP0 ;  /* 0x000000012f407887 */ /* 0x000fe2000c000000 */
[----:B------:R-:W-:Y:S01]  /*35e0*/  UMOV UR58, 0x0 ;  /* 0x00000000003a7882 */ /* 0x000fe20000000000 */
[----:B------:R-:W-:Y:S01]  /*35f0*/  UMOV UR59, 0x4100910 ;  /* 0x04100910003b7882 */ /* 0x000fe20000000000 */
[----:B------:R-:W-:Y:S01]  /*3600*/  UMOV UR56, 0x0 ;  /* 0x0000000000387882 */ /* 0x000fe20000000000 */
[----:B------:R-:W-:Y:S01]  /*3610*/  UMOV UR57, 0x4100910 ;  /* 0x0410091000397882 */ /* 0x000fe20000000000 */
[----:B------:R-:W-:Y:S01]  /*3620*/  UMOV UR54, 0x0 ;  /* 0x0000000000367882 */ /* 0x000fe20000000000 */
[----:B------:R-:W-:Y:S01]  /*3630*/  UMOV UR55, 0x4100910 ;  /* 0x0410091000377882 */ /* 0x000fe20000000000 */
[----:B------:R-:W-:Y:S01]  /*3640*/  UMOV UR52, 0x0 ;  /* 0x0000000000347882 */ /* 0x000fe20000000000 */
[----:B------:R-:W-:Y:S01]  /*3650*/  UMOV UR53, 0x4100910 ;  /* 0x0410091000357882 */ /* 0x000fe20000000000 */
[----:B------:R-:W-:Y:S02]  /*3660*/  ULOP3.LUT UR43, UR5, 0x10000, URZ, 0xfc, !UPT ;  /* 0x00010000052b7892 */ /* 0x000fe4000f8efcff */
[----:B------:R-:W-:-:S02]  /*3670*/  ULOP3.LUT UR44, UR4, 0x10000, URZ, 0xfc, !UPT ;  /* 0x00010000042c7892 */ /* 0x000fc4000f8efcff */
[----:B------:R-:W-:Y:S02]  /*3680*/  UIADD3 UR64, UPT, UPT, -UR64, URZ, URZ ;  /* 0x000000ff40407290 */ /* 0x000fe4000fffe1ff */
[----:B----4-:R-:W-:Y:S01]  /*3690*/  UISETP.GE.AND UP4, UPT, UR7, 0x1, UPT ;  /* 0x000000010700788c */ /* 0x010fe2000bf86270 */
[----:B------:R-:W-:Y:S01]  /*36a0*/  UMOV UR50, 0x0 ;  /* 0x0000000000327882 */ /* 0x000fe20000000000 */
[----:B------:R-:W-:Y:S01]  /*36b0*/  UMOV UR51, 0x4100910 ;  /* 0x0410091000337882 */ /* 0x000fe20000000000 */
[----:B------:R-:W-:Y:S01]  /*36c0*/  UMOV UR48, 0x0 ;  /* 0x0000000000307882 */ /* 0x000fe20000000000 */
[----:B-1----:R-:W-:Y:S01]  /*36d0*/  R2UR UR65, R0 ;  /* 0x00000000004172ca */ /* 0x002fe200000e0000 */
[----:B------:R-:W-:-:S14]  /*36e0*/  UMOV UR49, 0x4100910 ;  /* 0x0410091000317882 */ /* 0x000fdc0000000000 */
.L_x_68:
[----:B------:R-:W-:Y:S02]  /*36f0*/  LEA R0, R10, UR41, 0x3 ;  /* 0x000000290a007c11 */ /* 0x000fe4000f8e18ff */
[----:B------:R-:W-:Y:S02]  /*3700*/  SHF.L.U32 R2, R9, 0x1f, RZ ;  /* 0x0000001f09027819 */ /* 0x000fe400000006ff */
[----:B------:R-:W-:Y:S01]  /*3710*/  PLOP3.LUT P0, PT, PT, PT, UP4, 0x80, 0x8 ;  /* 0x000000000008781c */ /* 0x000fe20003f0f048 */
[----:B------:R-:W-:Y:S01]  /*3720*/  VIADD R3, R0, 0xb0 ;  /* 0x000000b000037836 */ /* 0x000fe20000000000 */
[----:B-1----:R-:W1:Y:S02]  /*3730*/  SYNCS.PHASECHK.TRANS64.TRYWAIT P1, [R0+URZ+0xa0], R2 ;  /* 0x0000a002000075a7 */ /* 0x002e6400080211ff */
[----:B-1-3--:R-:W-:Y:S09]  /*3740*/  @!P1 BRA `(.L_x_62) ;  /* 0x0000004400809947 */ /* 0x00aff20003800000 */
.L_x_143:
[----:B------:R-:W-:Y:S01]  /*3750*/  LEA R4, R10, UR41, 0x4 ;  /* 0x000000290a047c11 */ /* 0x000fe2000f8e20ff */
[----:B------:R-:W-:Y:S01]  /*3760*/  @UP4 ULEA UR4, UR39, UR41, 0x3 ;  /* 0x0000002927044291 */ /* 0x000fe2000f8e18ff */
[----:B------:R-:W-:Y:S01]  /*3770*/  PLOP3.LUT P2, PT, PT, PT, PT, 0x80, 0x8 ;  /* 0x000000000008781c */ /* 0x000fe20003f4f070 */
[----:B------:R-:W-:Y:S01]  /*3780*/  ULEA UR46, UR45, UR41, 0x3 ;  /* 0x000000292d2e7291 */ /* 0x000fe2000f8e18ff */
[----:B------:R-:W-:Y:S02]  /*3790*/  PRMT R3, RZ, 0x654, R3 ;  /* 0x00000654ff037816 */ /* 0x000fe40000000003 */
[----:B------:R-:W2:Y:S01]  /*37a0*/  LDS.128 R4, [R4+0x130] ;  /* 0x0001300004047984 */ /* 0x000ea20000000c00 */
[----:B-1----:R-:W-:Y:S02]  /*37b0*/  @P0 SHF.L.U32 R2, R8, 0x1f, RZ ;  /* 0x0000001f08020819 */ /* 0x002fe400000006ff */
[----:B------:R-:W-:Y:S01]  /*37c0*/  SHF.L.U32 R0, R11, 0x1f, RZ ;  /* 0x0000001f0b007819 */ /* 0x000fe200000006ff */
[----:B------:R-:W-:Y:S01]  /*37d0*/  @!PT LDS RZ, [RZ] ;  /* 0x00000000fffff984 */ /* 0x000fe20000000800 */
[----:B------:R-:W-:Y:S01]  /*37e0*/  @!PT LDS RZ, [RZ] ;  /* 0x00000000fffff984 */ /* 0x000fe20000000800 */
[----:B------:R-:W-:Y:S01]  /*37f0*/  @!PT LDS RZ, [RZ] ;  /* 0x00000000fffff984 */ /* 0x000fe20000000800 */
[----:B------:R-:W-:Y:S01]  /*3800*/  @!PT LDS RZ, [RZ] ;  /* 0x00000000fffff984 */ /* 0x000fe20000000800 */
[----:B------:R1:W-:Y:S06]  /*3810*/  MEMBAR.ALL.CTA ;  /* 0x0000000000007992 */ /* 0x0003ec0000008000 */
[----:B-1----:R-:W1:Y:S02]  /*3820*/  FENCE.VIEW.ASYNC.S ;  /* 0x00000000000073c6 */ /* 0x002e640000000000 */
[----:B-1----:R1:W-:Y:S01]  /*3830*/  SYNCS.ARRIVE.TRANS64.RED.A1T0 RZ, [R3+URZ], RZ ;  /* 0x000000ff03ff79a7 */ /* 0x0023e200081004ff */
[----:B------:R1:W3:Y:S01]  /*3840*/  @P0 SYNCS.PHASECHK.TRANS64.TRYWAIT P2, [UR4], R2 ;  /* 0x00000002ff0005a7 */ /* 0x0002e20008041104 */
[----:B------:R-:W-:Y:S01]  /*3850*/  ULEA.HI UR4, UR45, UR45, URZ, 0x1 ;  /* 0x0000002d2d047291 */ /* 0x000fe2000f8f08ff */
[----:B--2---:R-:W-:-:S03]  /*3860*/  LOP3.LUT P1, RZ, R6, 0x1, RZ, 0xc0, !PT ;  /* 0x0000000106ff7812 */ /* 0x004fc6000782c0ff */
[----:B------:R-:W-:Y:S02]  /*3870*/  USHF.L.U32 UR5, UR4, 0x5, URZ ;  /* 0x0000000504057899 */ /* 0x000fe400080006ff */
[----:B------:R-:W-:Y:S02]  /*3880*/  ULOP3.LUT UR36, UR4, 0xffe, URZ, 0xc0, !UPT ;  /* 0x00000ffe04247892 */ /* 0x000fe4000f8ec0ff */
[----:B------:R-:W-:Y:S02]  /*3890*/  ULOP3.LUT UR4, UR5, 0xffffffc0, URZ, 0xc0, !UPT ;  /* 0xffffffc005047892 */ /* 0x000fe4000f8ec0ff */
[----:B------:R-:W-:Y:S02]  /*38a0*/  UIADD3 UR36, UPT, UPT, -UR36, UR45, URZ ;  /* 0x0000002d24247290 */ /* 0x000fe4000fffe1ff */
[----:B------:R-:W-:Y:S01]  /*38b0*/  UIADD3 UR4, UPT, UPT, UR65, UR4, URZ ;  /* 0x0000000441047290 */ /* 0x000fe2000fffe0ff */
[----:B------:R-:W2:Y:S03]  /*38c0*/  SYNCS.PHASECHK.TRANS64.TRYWAIT P0, [UR46+0xe0], R0 ;  /* 0x0000e000ff0075a7 */ /* 0x000ea6000800112e */
[----:B------:R-:W-:Y:S01]  /*38d0*/  ULEA UR36, UR36, UR4, 0x14 ;  /* 0x0000000424247291 */ /* 0x000fe2000f8ea0ff */
[----:B-123--:R-:W-:Y:S11]  /*38e0*/  @!P0 BRA `(.L_x_63) ;  /* 0x00000044002c8947 */ /* 0x00eff60003800000 */
.L_x_145:
[----:B------:R-:W-:Y:S01]  /*38f0*/  IADD3 R10, PT, PT, R10, 0x1, RZ ;  /* 0x000000010a0a7810 */ /* 0x000fe20007ffe0ff */
[----:B------:R-:W-:Y:S06]  /*3900*/  BRA.U !UP4, `(.L_x_64) ;  /* 0x000000050c107547 */ /* 0x000fec000b800000 */
[----:B------:R-:W-:Y:S01]  /*3910*/  UPLOP3.LUT UP2, UPT, UPT, UPT, UPT, 0x40, 0x4 ;  /* 0x000000000004789c */ /* 0x000fe20003f4e870 */
[----:B------:R-:W-:Y:S01]  /*3920*/  UMOV UR38, UR64 ;  /* 0x0000004000267c82 */ /* 0x000fe20008000000 */
[----:B------:R-:W-:Y:S01]  /*3930*/  UMOV UR37, UR47 ;  /* 0x0000002f00257c82 */ /* 0x000fe20008000000 */
[----:B------:R-:W-:-:S08]  /*3940*/  UMOV UR5, UR39 ;  /* 0x0000002700057c82 */ /* 0x000fd00008000000 */
.L_x_67:
[----:B------:R-:W-:Y:S02]  /*3950*/  UIADD3 UR38, UPT, UPT, UR38, 0x1, URZ ;  /* 0x0000000126267890 */ /* 0x000fe4000fffe0ff */
[----:B------:R-:W-:Y:S02]  /*3960*/  ULEA UR7, UR5, UR41, 0x3 ;  /* 0x0000002905077291 */ /* 0x000fe4000f8e18ff */
[----:B------:R-:W-:Y:S01]  /*3970*/  UISETP.NE.AND UP3, UPT, UR38, URZ, UPT ;  /* 0x000000ff2600728c */ /* 0x000fe2000bf65270 */
[----:B--23--:R-:W-:Y:S10]  /*3980*/  @P2 BRA `(.L_x_65) ;  /* 0x00000000000c2947 */ /* 0x00cff40003800000 */
[----:B-1----:R-:W-:Y:S04]  /*3990*/  SHF.L.U32 R2, R8, 0x1f, RZ ;  /* 0x0000001f08027819 */ /* 0x002fe800000006ff */
[----:B------:R-:W1:Y:S02]  /*39a0*/  SYNCS.PHASECHK.TRANS64.TRYWAIT P0, [UR7], R2 ;  /* 0x00000002ff0075a7 */ /* 0x000e640008001107 */
[----:B-1----:R-:W-:Y:S05]  /*39b0*/  @!P0 BRA `(.L_x_66) ;  /* 0x0000004400108947 */ /* 0x002fea0003800000 */
.L_x_65:
[----:B------:R-:W-:Y:S01]  /*39c0*/  UISETP.NE.AND UP0, UPT, UR37, 0x1, UPT ;  /* 0x000000012500788c */ /* 0x000fe2000bf05270 */
[----:B------:R-:W-:Y:S01]  /*39d0*/  PLOP3.LUT P2, PT, PT, PT, PT, 0x80, 0x8 ;  /* 0x000000000008781c */ /* 0x000fe20003f4f070 */
[----:B------:R-:W-:Y:S02]  /*39e0*/  UIADD3 UR4, UPT, UPT, UR5, 0x1, URZ ;  /* 0x0000000105047890 */ /* 0x000fe4000fffe0ff */
[----:B------:R-:W-:Y:S02]  /*39f0*/  UIADD3 UR40, UPT, UPT, UR7, 0x30, URZ ;  /* 0x0000003007287890 */ /* 0x000fe4000fffe0ff */
[----:B------:R-:W-:Y:S01]  /*3a00*/  UISETP.NE.AND UP1, UPT, UR4, 0x6, UPT ;  /* 0x000000060400788c */ /* 0x000fe2000bf25270 */
[----:B------:R-:W-:Y:S01]  /*3a10*/  PLOP3.LUT P0, PT, PT, PT, UP0, 0x80, 0x8 ;  /* 0x000000000008781c */ /* 0x000fe20003f0f008 */
[----:B------:R-:W-:Y:S02]  /*3a20*/  UIADD3 UR37, UPT, UPT, UR37, -0x1, URZ ;  /* 0xffffffff25257890 */ /* 0x000fe4000fffe0ff */
[----:B------:R-:W-:Y:S02]  /*3a30*/  USEL UR6, URZ, 0x1, UP1 ;  /* 0x00000001ff067887 */ /* 0x000fe40008800000 */
[----:B------:R-:W-:Y:S01]  /*3a40*/  USEL UR39, UR4, URZ, UP1 ;  /* 0x000000ff04277287 */ /* 0x000fe20008800000 */
[----:B------:R-:W-:Y:S01]  /*3a50*/  UMOV UR7, 0x40004040 ;  /* 0x4000404000077882 */ /* 0x000fe20000000000 */
[----:B------:R-:W-:Y:S02]  /*3a60*/  UMOV UR35, 0x40004040 ;  /* 0x4000404000237882 */ /* 0x000fe40000000000 */
[----:B------:R-:W-:Y:S01]  /*3a70*/  @UP0 ULEA UR4, UR39, UR41, 0x3 ;  /* 0x0000002927040291 */ /* 0x000fe2000f8e18ff */
[----:B------:R-:W-:Y:S01]  /*3a80*/  LOP3.LUT R8, R8, UR6, RZ, 0x3c, !PT ;  /* 0x0000000608087c12 */ /* 0x000fe2000f8e3cff */
[----:B------:R-:W-:Y:S01]  /*3a90*/  ULEA UR6, UR5, UR44, 0xa ;  /* 0x0000002c05067291 */ /* 0x000fe2000f8e50ff */
[----:B------:R-:W-:Y:S02]  /*3aa0*/  UMOV UR33, 0x40004040 ;  /* 0x4000404000217882 */ /* 0x000fe40000000000 */
[----:B-1----:R-:W-:Y:S01]  /*3ab0*/  @P0 SHF.L.U32 R0, R8, 0x1f, RZ ;  /* 0x0000001f08000819 */ /* 0x002fe200000006ff */
[----:B------:R-:W-:Y:S02]  /*3ac0*/  UIADD3 UR34, UPT, UPT, UR6, 0x2, URZ ;  /* 0x0000000206227890 */ /* 0x000fe4000fffe0ff */
[----:B------:R-:W-:Y:S01]  /*3ad0*/  UIADD3 UR30, UPT, UPT, UR6, 0x4, URZ ;  /* 0x00000004061e7890 */ /* 0x000fe2000fffe0ff */
[----:B------:R2:W3:Y:S01]  /*3ae0*/  @P0 SYNCS.PHASECHK.TRANS64.TRYWAIT P2, [UR4], R0 ;  /* 0x00000000ff0005a7 */ /* 0x0004e20008041104 */
[----:B------:R-:W-:Y:S02]  /*3af0*/  ULEA UR4, UR5, UR43, 0xa ;  /* 0x0000002b05047291 */ /* 0x000fe4000f8e50ff */
[----:B------:R-:W-:Y:S02]  /*3b00*/  UIADD3 UR26, UPT, UPT, UR6, 0x6, URZ ;  /* 0x00000006061a7890 */ /* 0x000fe4000fffe0ff */
        /* <DEDUP_REMOVED lines=10> */
[----:B------:R-:W-:Y:S01]  /*3bb0*/  UIADD3 UR8, UPT, UPT, UR4, 0x206, URZ ;  /* 0x0000020604087890 */ /* 0x000fe2000fffe0ff */
[----:B------:R-:W-:Y:S01]  /*3bc0*/  UMOV UR5, 0x40004040 ;  /* 0x4000404000057882 */ /* 0x000fe20000000000 */
[----:B------:R-:W-:Y:S01]  /*3bd0*/  UMOV UR31, 0x40004040 ;  /* 0x40004040001f7882 */ /* 0x000fe20000000000 */
[----:B------:R1:W-:Y:S01]  /*3be0*/  UTCHMMA gdesc[UR4], gdesc[UR6], tmem[UR36], tmem[UR62], idesc[UR63], UP2 ;  /* 0x00ff3e06040075ea */ /* 0x0003e20009000024 */
[----:B------:R-:W-:Y:S01]  /*3bf0*/  UPLOP3.LUT UP2, UPT, UPT, UPT, UPT, 0x80, 0x8 ;  /* 0x000000000008789c */ /* 0x000fe20003f4f070 */
[----:B------:R2:W-:Y:S01]  /*3c00*/  UTCHMMA gdesc[UR32], gdesc[UR34], tmem[UR36], tmem[UR60], idesc[UR61], UPT ;  /* 0x00ff3c22200075ea */ /* 0x0005e2000b800024 */
[----:B------:R-:W-:Y:S01]  /*3c10*/  UMOV UR29, 0x40004040 ;  /* 0x40004040001d7882 */ /* 0x000fe20000000000 */
[----:B------:R-:W-:Y:S01]  /*3c20*/  UMOV UR27, 0x40004040 ;  /* 0x40004040001b7882 */ /* 0x000fe20000000000 */
        /* <DEDUP_REMOVED lines=12> */
[----:B------:R-:W-:Y:S01]  /*3cf0*/  UMOV UR9, 0x40004040 ;  /* 0x4000404000097882 */ /* 0x000fe20000000000 */
[----:B------:R2:W-:Y:S01]  /*3d00*/  UTCHMMA gdesc[UR12], gdesc[UR14], tmem[UR36], tmem[UR50], idesc[UR51], UPT ;  /* 0x00ff320e0c0075ea */ /* 0x0005e2000b800024 */
[----:B------:R2:W-:Y:S01]  /*3d10*/  UTCHMMA gdesc[UR8], gdesc[UR10], tmem[UR36], tmem[UR48], idesc[UR49], UPT ;  /* 0x00ff300a080075ea */ /* 0x0005e2000b800024 */
[----:B------:R2:W-:Y:S01]  /*3d20*/  UTCBAR.MULTICAST [UR40], URZ, UR42 ;  /* 0x000000ff280073e9 */ /* 0x0005e2000800082a */
[----:B-1----:R-:W-:Y:S01]  /*3d30*/  UMOV UR5, UR39 ;  /* 0x0000002700057c82 */ /* 0x002fe20008000000 */
[----:B------:R-:W-:Y:S05]  /*3d40*/  BRA.U UP3, `(.L_x_67) ;  /* 0xfffffffd03007547 */ /* 0x000fea000b83ffff */
.L_x_64:
[----:B------:R-:W-:Y:S01]  /*3d50*/  UIADD3 UR4, UPT, UPT, UR45, 0x1, URZ ;  /* 0x000000012d047890 */ /* 0x000fe2000fffe0ff */
[C---:B------:R-:W-:Y:S01]  /*3d60*/  ISETP.NE.AND P0, PT, R10.reuse, 0x2, PT ;  /* 0x000000020a00780c */ /* 0x040fe20003f05270 */
[----:B------:R-:W-:Y:S02]  /*3d70*/  UIADD3 UR5, UPT, UPT, UR46, 0xc0, URZ ;  /* 0x000000c02e057890 */ /* 0x000fe4000fffe0ff */
[----:B------:R-:W-:Y:S01]  /*3d80*/  UISETP.NE.AND UP0, UPT, UR4, 0x4, UPT ;  /* 0x000000040400788c */ /* 0x000fe2000bf05270 */
[----:B-12---:R-:W-:Y:S02]  /*3d90*/  SEL R0, RZ, 0x1, P0 ;  /* 0x00000001ff007807 */ /* 0x006fe40000000000 */
[----:B------:R-:W-:Y:S01]  /*3da0*/  SEL R10, R10, RZ, P0 ;  /* 0x000000ff0a0a7207 */ /* 0x000fe20000000000 */
[----:B------:R-:W-:Y:S01]  /*3db0*/  USEL UR6, URZ, 0x1, UP0 ;  /* 0x00000001ff067887 */ /* 0x000fe20008000000 */
[----:B------:R-:W-:Y:S01]  /*3dc0*/  LOP3.LUT R9, R9, R0, RZ, 0x3c, !PT ;  /* 0x0000000009097212 */ /* 0x000fe200078e3cff */
[----:B------:R-:W-:Y:S01]  /*3dd0*/  USEL UR45, UR4, URZ, UP0 ;  /* 0x000000ff042d7287 */ /* 0x000fe20008000000 */
[----:B------:R1:W-:Y:S03]  /*3de0*/  UTCBAR [UR5], URZ ;  /* 0x000000ff050073e9 */ /* 0x0003e600080000ff */
[----:B------:R-:W-:Y:S01]  /*3df0*/  LOP3.LUT R11, R11, UR6, RZ, 0x3c, !PT ;  /* 0x000000060b0b7c12 */ /* 0x000fe2000f8e3cff */
[----:B------:R-:W-:Y:S07]  /*3e00*/  @P1 BRA `(.L_x_68) ;  /* 0xfffffff800381947 */ /* 0x000fee000383ffff */
[----:B------:R-:W2:Y:S01]  /*3e10*/  S2UR UR8, SR_CgaCtaId ;  /* 0x00000000000879c3 */ /* 0x000ea20000008800 */
[----:B------:R-:W-:Y:S01]  /*3e20*/  ELECT P0, URZ, PT ;  /* 0x0000000000ff782f */ /* 0x000fe20003800000 */
[----:B------:R-:W-:Y:S01]  /*3e30*/  IMAD.MOV.U32 R0, RZ, RZ, 0x1 ;  /* 0x00000001ff007424 */ /* 0x000fe200078e00ff */
[----:B------:R-:W-:Y:S01]  /*3e40*/  UIADD3 UR41, UPT, UPT, UR41, 0xe0, URZ ;  /* 0x000000e029297890 */ /* 0x000fe2000fffe0ff */
[----:B------:R-:W-:Y:S01]  /*3e50*/  SHF.L.U32 R2, R11, 0x1f, RZ ;  /* 0x0000001f0b027819 */ /* 0x000fe200000006ff */
[----:B------:R-:W-:-:S03]  /*3e60*/  UMOV UR4, 0x40 ;  /* 0x0000004000047882 */ /* 0x000fc60000000000 */
[----:B------:R-:W-:Y:S01]  /*3e70*/  UVIRTCOUNT.DEALLOC.SMPOOL 0x80 ;  /* 0x000000800000784c */ /* 0x000fe20000000000 */
[----:B--2---:R-:W-:Y:S02]  /*3e80*/  ULEA UR8, UR8, UR4, 0x18 ;  /* 0x0000000408087291 */ /* 0x004fe4000f8ec0ff */
[----:B------:R-:W-:-:S07]  /*3e90*/  ULEA UR4, UR45, UR41, 0x3 ;  /* 0x000000292d047291 */ /* 0x000fce000f8e18ff */
[----:B------:R2:W-:Y:S02]  /*3ea0*/  @P0 STS.U8 [UR8+0x1c], R0 ;  /* 0x00001c00ff000988 */ /* 0x0005e40008000008 */
[----:B------:R-:W4:Y:S02]  /*3eb0*/  SYNCS.PHASECHK.TRANS64.TRYWAIT P0, [UR4], R2 ;  /* 0x00000002ff0075a7 */ /* 0x000f240008001104 */
[----:B--2-4-:R-:W-:Y:S05]  /*3ec0*/  @!P0 BRA `(.L_x_69) ;  /* 0x0000003c00e48947 */ /* 0x014fea0003800000 */
.L_x_148:
[----:B------:R-:W-:-:S04]  /*3ed0*/  UIADD3 UR4, UPT, UPT, UR45, 0x1, URZ ;  /* 0x000000012d047890 */ /* 0x000fc8000fffe0ff */
[----:B------:R-:W-:-:S04]  /*3ee0*/  UISETP.NE.AND UP0, UPT, UR4, 0x4, UPT ;  /* 0x000000040400788c */ /* 0x000fc8000bf05270 */
[----:B------:R-:W-:Y:S02]  /*3ef0*/  USEL UR6, URZ, 0x1, UP0 ;  /* 0x00000001ff067887 */ /* 0x000fe40008000000 */
[----:B------:R-:W-:-:S04]  /*3f00*/  USEL UR4, UR4, URZ, UP0 ;  /* 0x000000ff04047287 */ /* 0x000fc80008000000 */
[----:B-1----:R-:W-:Y:S01]  /*3f10*/  ULEA UR5, UR4, UR41, 0x3 ;  /* 0x0000002904057291 */ /* 0x002fe2000f8e18ff */
[----:B--2---:R-:W-:-:S04]  /*3f20*/  LOP3.LUT R2, R11, UR6, RZ, 0x3c, !PT ;  /* 0x000000060b027c12 */ /* 0x004fc8000f8e3cff */
[----:B------:R-:W-:-:S04]  /*3f30*/  SHF.L.U32 R3, R2, 0x1f, RZ ;  /* 0x0000001f02037819 */ /* 0x000fc800000006ff */
[----:B------:R-:W1:Y:S02]  /*3f40*/  SYNCS.PHASECHK.TRANS64.TRYWAIT P0, [UR5], R3 ;  /* 0x00000003ff0075a7 */ /* 0x000e640008001105 */
[----:B-1----:R-:W-:Y:S05]  /*3f50*/  @!P0 BRA `(.L_x_70) ;  /* 0x0000003c00d88947 */ /* 0x002fea0003800000 */
.L_x_150:
        /* <DEDUP_REMOVED lines=9> */
.L_x_152:
[----:B------:R-:W-:-:S04]  /*3ff0*/  UIADD3 UR4, UPT, UPT, UR4, 0x1, URZ ;  /* 0x0000000104047890 */ /* 0x000fc8000fffe0ff */
[----:B------:R-:W-:-:S04]  /*4000*/  UISETP.NE.AND UP0, UPT, UR4, 0x4, UPT ;  /* 0x000000040400788c */ /* 0x000fc8000bf05270 */
[----:B------:R-:W-:Y:S02]  /*4010*/  USEL UR5, URZ, 0x1, UP0 ;  /* 0x00000001ff057887 */ /* 0x000fe40008000000 */
[----:B------:R-:W-:-:S04]  /*4020*/  USEL UR4, UR4, URZ, UP0 ;  /* 0x000000ff04047287 */ /* 0x000fc80008000000 */
[----:B------:R-:W-:Y:S01]  /*4030*/  ULEA UR4, UR4, UR41, 0x3 ;  /* 0x0000002904047291 */ /* 0x000fe2000f8e18ff */
[----:B------:R-:W-:-:S04]  /*4040*/  LOP3.LUT R2, R2, UR5, RZ, 0x3c, !PT ;  /* 0x0000000502027c12 */ /* 0x000fc8000f8e3cff */
[----:B------:R-:W-:-:S04]  /*4050*/  SHF.L.U32 R2, R2, 0x1f, RZ ;  /* 0x0000001f02027819 */ /* 0x000fc800000006ff */
[----:B------:R-:W2:Y:S02]  /*4060*/  SYNCS.PHASECHK.TRANS64.TRYWAIT P0, [UR4], R2 ;  /* 0x00000002ff0075a7 */ /* 0x000ea40008001104 */
[----:B--2---:R-:W-:Y:S05]  /*4070*/  @!P0 BRA `(.L_x_72) ;  /* 0x0000003c00c08947 */ /* 0x004fea0003800000 */
.L_x_154:
[----:B------:R-:W-:Y:S01]  /*4080*/  NOP ;  /* 0x0000000000007918 */ /* 0x000fe20000000000 */
[----:B-1----:R-:W1:Y:S01]  /*4090*/  LDS R0, [UR8+0x14] ;  /* 0x00001408ff007984 */ /* 0x002e620008000800 */
[----:B------:R-:W-:Y:S01]  /*40a0*/  ULOP3.LUT UR4, UR65, 0xffff, URZ, 0xc0, !UPT ;  /* 0x0000ffff41047892 */ /* 0x000fe2000f8ec0ff */
[----:B------:R-:W-:Y:S01]  /*40b0*/  UMOV UR5, 0xffff ;  /* 0x0000ffff00057882 */ /* 0x000fe20000000000 */
[----:B------:R-:W-:Y:S02]  /*40c0*/  UMOV UR6, 0x1 ;  /* 0x0000000100067882 */ /* 0x000fe40000000000 */
[----:B------:R-:W-:-:S04]  /*40d0*/  USHF.R.U32.HI UR4, URZ, 0x5, UR4 ;  /* 0x00000005ff047899 */ /* 0x000fc80008011604 */
[----:B------:R-:W-:Y:S02]  /*40e0*/  USHF.L.U32 UR5, UR5, UR4, URZ ;  /* 0x0000000405057299 */ /* 0x000fe400080006ff */
[----:B------:R-:W-:-:S04]  /*40f0*/  USHF.L.U32 UR4, UR6, UR4, URZ ;  /* 0x0000000406047299 */ /* 0x000fc800080006ff */
[----:B-1----:R-:W-:-:S04]  /*4100*/  LOP3.LUT R0, R0, UR5, RZ, 0xc0, !PT ;  /* 0x0000000500007c12 */ /* 0x002fc8000f8ec0ff */
[----:B------:R-:W-:-:S13]  /*4110*/  ISETP.NE.AND P0, PT, R0, UR5, PT ;  /* 0x0000000500007c0c */ /* 0x000fda000bf05270 */
[----:B------:R-:W-:Y:S05]  /*4120*/  @P0 BRA `(.L_x_73) ;  /* 0x0000000000580947 */ /* 0x000fea0003800000 */
[----:B------:R-:W1:Y:S02]  /*4130*/  LDS R0, [UR8+0x18] ;  /* 0x00001808ff007984 */ /* 0x000e640008000800 */
[----:B-1----:R-:W-:-:S04]  /*4140*/  LOP3.LUT R0, R0, UR4, RZ, 0xc0, !PT ;  /* 0x0000000400007c12 */ /* 0x002fc8000f8ec0ff */
[----:B------:R-:W-:-:S13]  /*4150*/  ISETP.NE.AND P0, PT, R0, UR4, PT ;  /* 0x0000000400007c0c */ /* 0x000fda000bf05270 */
[----:B------:R-:W-:Y:S05]  /*4160*/  @P0 BRA `(.L_x_74) ;  /* 0x00000000003c0947 */ /* 0x000fea0003800000 */
[----:B------:R-:W1:Y:S01]  /*4170*/  S2R R2, SR_LANEID ;  /* 0x0000000000027919 */ /* 0x000e620000000000 */
[----:B------:R-:W-:-:S06]  /*4180*/  ULOP3.LUT UR5, URZ, UR5, URZ, 0x33, !UPT ;  /* 0x00000005ff057292 */ /* 0x000fcc000f8e33ff */
[----:B------:R-:W-:-:S04]  /*4190*/  IMAD.U32 R0, RZ, RZ, UR5 ;  /* 0x00000005ff007e24 */ /* 0x000fc8000f8e00ff */
[----:B------:R2:W4:Y:S02]  /*41a0*/  REDUX UR7, R0 ;  /* 0x00000000000773c4 */ /* 0x0005240000000000 */
[----:B------:R1:W-:Y:S01]  /*41b0*/  UTCATOMSWS.AND URZ, UR5 ;  /* 0x0000000500ff79e3 */ /* 0x0003e20008000000 */
[----:B--2---:R-:W-:Y:S01]  /*41c0*/  LOP3.LUT R0, RZ, UR4, RZ, 0x33, !PT ;  /* 0x00000004ff007c12 */ /* 0x004fe2000f8e33ff */
[----:B------:R-:W-:Y:S02]  /*41d0*/  VOTEU.ANY UR4, UPT, PT ;  /* 0x0000000000047886 */ /* 0x000fe400038e0100 */
[----:B------:R-:W-:Y:S02]  /*41e0*/  UFLO.U32 UR4, UR4 ;  /* 0x00000004000472bd */ /* 0x000fe400080e0000 */
[----:B------:R-:W2:Y:S04]  /*41f0*/  REDUX UR6, R0 ;  /* 0x00000000000673c4 */ /* 0x000ea80000000000 */
[----:B-1----:R-:W-:-:S02]  /*4200*/  ISETP.EQ.U32.AND P0, PT, R2, UR4, PT ;  /* 0x0000000402007c0c */ /* 0x002fc4000bf02070 */
[----:B----4-:R-:W-:-:S11]  /*4210*/  MOV R2, UR7 ;  /* 0x0000000700027c02 */ /* 0x010fd60008000f00 */
[----:B------:R1:W-:Y:S01]  /*4220*/  @P0 ATOMS.AND RZ, [UR8+0x14], R2 ;  /* 0x00001402ffff098c */ /* 0x0003e2000a800008 */
[----:B--2---:R-:W-:-:S05]  /*4230*/  IMAD.U32 R0, RZ, RZ, UR6 ;  /* 0x00000006ff007e24 */ /* 0x004fca000f8e00ff */
[----:B------:R1:W-:Y:S01]  /*4240*/  @P0 ATOMS.AND RZ, [UR8+0x18], R0 ;  /* 0x00001800ffff098c */ /* 0x0003e2000a800008 */
[----:B------:R-:W-:Y:S05]  /*4250*/  BRA `(.L_x_75) ;  /* 0x0000000000147947 */ /* 0x000fea0003800000 */
.L_x_74:
[----:B------:R-:W-:Y:S02]  /*4260*/  MOV R2, 0x4280 ;  /* 0x0000428000027802 */ /* 0x000fe40000000f00 */
[----:B---3-5:R-:W-:Y:S05]  /*4270*/  CALL.REL.NOINC `($__internal_0_$__cuda_sm10x_tcgen05_guardrail_trap_col_being_dealloced_not_returned_by_alloc) ;  /* 0x0000004000347944 */ /* 0x028fea0003c00000 */
[----:B------:R-:W-:Y:S05]  /*4280*/  BRA `(.L_x_75) ;  /* 0x0000000000087947 */ /* 0x000fea0003800000 */
.L_x_73:
[----:B------:R-:W-:Y:S02]  /*4290*/  MOV R2, 0x42b0 ;  /* 0x000042b000027802 */ /* 0x000fe40000000f00 */
[----:B---3-5:R-:W-:Y:S05]  /*42a0*/  CALL.REL.NOINC `($__internal_2_$__cuda_sm10x_tcgen05_guardrail_trap_unallocated_columns_being_dealloced) ;  /* 0x0000004000407944 */ /* 0x028fea0003c00000 */
.L_x_75:
[----:B------:R-:W-:Y:S01]  /*42b0*/  NOP ;  /* 0x0000000000007918 */ /* 0x000fe20000000000 */
[----:B------:R-:W-:Y:S05]  /*42c0*/  EXIT ;  /* 0x000000000000794d */ /* 0x000fea0003800000 */
.L_x_57:
[----:B------:R-:W-:-:S09]  /*42d0*/  UISETP.NE.OR UP0, UPT, UR22, 0x3, !UP3 ;  /* 0x000000031600788c */ /* 0x000fd2000df05670 */
[----:B------:R-:W-:Y:S05]  /*42e0*/  BRA.U UP0, `(.L_x_76) ;  /* 0x0000000d00f07547 */ /* 0x000fea000b800000 */
[----:B------:R-:W1:Y:S01]  /*42f0*/  LDCU UR33, c[0x0][0x370] ;  /* 0x00006e00ff2177ac */ /* 0x000e620008000800 */
[----:B------:R-:W2:Y:S01]  /*4300*/  LDC.64 R16, c[0x0][0x348] ;  /* 0x0000d200ff107b82 */ /* 0x000ea20000000a00 */
[----:B------:R-:W-:Y:S02]  /*4310*/  HFMA2 R13, -RZ, RZ, 0, 0 ;  /* 0x00000000ff0d7431 */ /* 0x000fe400000001ff */
[----:B------:R-:W-:Y:S01]  /*4320*/  IMAD.MOV.U32 R15, RZ, RZ, 0x1 ;  /* 0x00000001ff0f7424 */ /* 0x000fe200078e00ff */
[----:B------:R-:W1:Y:S01]  /*4330*/  LDCU.128 UR28, c[0x0][0xb10] ;  /* 0x00016200ff1c77ac */ /* 0x000e620008000c00 */
[----:B------:R-:W-:Y:S01]  /*4340*/  IMAD.MOV.U32 R14, RZ, RZ, RZ ;  /* 0x000000ffff0e7224 */ /* 0x000fe200078e00ff */
[----:B------:R-:W-:Y:S01]  /*4350*/  MOV R7, 0x2000 ;  /* 0x0000200000077802 */ /* 0x000fe20000000f00 */
[----:B------:R-:W3:Y:S01]  /*4360*/  LDCU UR32, c[0x0][0x374] ;  /* 0x00006e80ff2077ac */ /* 0x000ee20008000800 */
[----:B------:R-:W4:Y:S01]  /*4370*/  LDC.64 R2, c[0x0][0x888] ;  /* 0x00022200ff027b82 */ /* 0x000f220000000a00 */
[----:B------:R-:W3:Y:S01]  /*4380*/  LDCU UR15, c[0x0][0xb0c] ;  /* 0x00016180ff0f77ac */ /* 0x000ee20008000800 */
[----:B------:R-:W3:Y:S06]  /*4390*/  LDCU UR38, c[0x0][0xb20] ;  /* 0x00016400ff2677ac */ /* 0x000eec0008000800 */
[----:B------:R-:W2:Y:S01]  /*43a0*/  LDC.64 R4, c[0x0][0x890] ;  /* 0x00022400ff047b82 */ /* 0x000ea20000000a00 */
[----:B------:R-:W3:Y:S01]  /*43b0*/  LDCU UR4, c[0x0][0xb30] ;  /* 0x00016600ff0477ac */ /* 0x000ee20008000800 */
[----:B-1----:R-:W-:-:S02]  /*43c0*/  UIMAD.WIDE.U32 UR6, UR33, UR28, URZ ;  /* 0x0000001c210672a5 */ /* 0x002fc4000f8e00ff */
[----:B---3--:R-:W-:Y:S01]  /*43d0*/  UIMAD.WIDE.U32 UR8, UR32, UR31, URZ ;  /* 0x0000001f200872a5 */ /* 0x008fe2000f8e00ff */
[----:B------:R-:W-:Y:S01]  /*43e0*/  UMOV UR24, 0x400 ;  /* 0x0000040000187882 */ /* 0x000fe20000000000 */
[----:B------:R-:W-:-:S03]  /*43f0*/  UPLOP3.LUT UP3, UPT, UPT, UPT, UPT, 0x40, 0x4 ;  /* 0x000000000004789c */ /* 0x000fc60003f6e870 */
[----:B------:R-:W-:Y:S01]  /*4400*/  UMOV UR6, UR7 ;  /* 0x0000000700067c82 */ /* 0x000fe20008000000 */
[----:B------:R-:W-:Y:S01]  /*4410*/  UISETP.GE.AND UP0, UPT, UR42, 0x1, UPT ;  /* 0x000000012a00788c */ /* 0x000fe2000bf06270 */
[----:B------:R-:W-:Y:S01]  /*4420*/  UMOV UR34, UR9 ;  /* 0x0000000900227c82 */ /* 0x000fe20008000000 */
[----:B------:R-:W-:Y:S01]  /*4430*/  UISETP.NE.AND UP4, UPT, UR42, 0x1, UPT ;  /* 0x000000012a00788c */ /* 0x000fe2000bf85270 */
[----:B------:R-:W1:Y:S01]  /*4440*/  LDCU.64 UR16, c[0x0][0xb28] ;  /* 0x00016500ff1077ac */ /* 0x000e620008000a00 */
[----:B------:R-:W-:Y:S02]  /*4450*/  ULEA UR24, UR54, UR24, 0x18 ;  /* 0x0000001836187291 */ /* 0x000fe4000f8ec0ff */
[----:B------:R-:W-:Y:S02]  /*4460*/  UISETP.NE.AND UP6, UPT, UR15, 0x1, UPT ;  /* 0x000000010f00788c */ /* 0x000fe4000bfc5270 */
[----:B------:R-:W-:Y:S02]  /*4470*/  UISETP.NE.AND UP5, UPT, UR30, 0x1, UPT ;  /* 0x000000011e00788c */ /* 0x000fe4000bfa5270 */
[----:B------:R-:W-:-:S02]  /*4480*/  USHF.R.U32.HI UR35, URZ, UR29, UR6 ;  /* 0x0000001dff237299 */ /* 0x000fc40008011606 */
[----:B------:R-:W-:Y:S02]  /*4490*/  USHF.R.U32.HI UR34, URZ, UR38, UR34 ;  /* 0x00000026ff227299 */ /* 0x000fe40008011622 */
[----:B------:R-:W-:Y:S01]  /*44a0*/  UISETP.NE.AND UP2, UPT, UR4, 0x1, UPT ;  /* 0x000000010400788c */ /* 0x000fe2000bf45270 */
[----:B------:R-:W-:-:S10]  /*44b0*/  UMOV UR12, URZ ;  /* 0x000000ff000c7c82 */ /* 0x000fd40008000000 */
.L_x_85:
[C---:B------:R-:W-:Y:S02]  /*44c0*/  LEA R12, R14.reuse, UR24, 0x3 ;  /* 0x000000180e0c7c11 */ /* 0x040fe4000f8e18ff */
[----:B------:R-:W-:Y:S02]  /*44d0*/  SHF.L.U32 R0, R13, 0x1f, RZ ;  /* 0x0000001f0d007819 */ /* 0x000fe400000006ff */
[----:B------:R-:W-:Y:S02]  /*44e0*/  LEA R8, R14, UR24, 0x4 ;  /* 0x000000180e087c11 */ /* 0x000fe4000f8e20ff */
[----:B---3--:R-:W3:Y:S02]  /*44f0*/  SYNCS.PHASECHK.TRANS64.TRYWAIT P0, [R12+URZ+0xa0], R0 ;  /* 0x0000a0000c0075a7 */ /* 0x008ee400080011ff */
[----:B---3--:R-:W-:Y:S05]  /*4500*/  @!P0 BRA `(.L_x_77) ;  /* 0x0000003800b48947 */ /* 0x008fea0003800000 */
.L_x_155:
[----:B------:R-:W1:Y:S01]  /*4510*/  LDS.128 R8, [R8+0x130] ;  /* 0x0001300008087984 */ /* 0x000e620000000c00 */
[----:B------:R-:W-:Y:S01]  /*4520*/  UISETP.GE.AND UP0, UPT, UR42, 0x1, UPT ;  /* 0x000000012a00788c */ /* 0x000fe2000bf06270 */
[----:B------:R-:W-:Y:S01]  /*4530*/  @!PT LDS RZ, [RZ] ;  /* 0x00000000fffff984 */ /* 0x000fe20000000800 */
[----:B------:R-:W-:Y:S01]  /*4540*/  @!PT LDS RZ, [RZ] ;  /* 0x00000000fffff984 */ /* 0x000fe20000000800 */
[----:B------:R-:W-:Y:S01]  /*4550*/  @!PT LDS RZ, [RZ] ;  /* 0x00000000fffff984 */ /* 0x000fe20000000800 */
[----:B------:R-:W-:Y:S01]  /*4560*/  @!PT LDS RZ, [RZ] ;  /* 0x00000000fffff984 */ /* 0x000fe20000000800 */
[----:B------:R2:W-:Y:S06]  /*4570*/  MEMBAR.ALL.CTA ;  /* 0x0000000000007992 */ /* 0x0005ec0000008000 */
[----:B--2---:R-:W2:Y:S01]  /*4580*/  FENCE.VIEW.ASYNC.S ;  /* 0x00000000000073c6 */ /* 0x004ea20000000000 */
[----:B-1----:R-:W-:Y:S11]  /*4590*/  LOP3.LUT P0, RZ, R10, 0x1, RZ, 0xc0, !PT ;  /* 0x000000010aff7812 */ /* 0x002ff6000780c0ff */
[----:B------:R-:W-:Y:S02]  /*45a0*/  @!UPT UIADD3 URZ, UPT, UPT, URZ, URZ, URZ ;  /* 0x000000fffffff290 */ /* 0x000fe4000fffe0ff */
[----:B--2---:R-:W-:Y:S01]  /*45b0*/  VOTEU.ANY UP1, P0 ;  /* 0x0000000000ff7886 */ /* 0x004fe20000020100 */
[----:B------:R-:W-:Y:S11]  /*45c0*/  PLOP3.LUT P0, PT, PT, PT, UP1, 0x80, 0x8 ;  /* 0x000000000008781c */ /* 0x000ff60003f0f018 */
[----:B------:R-:W-:Y:S02]  /*45d0*/  @!UPT UIADD3 URZ, UPT, UPT, URZ, URZ, URZ ;  /* 0x000000fffffff290 */ /* 0x000fe4000fffe0ff */
[----:B---3--:R-:W-:Y:S02]  /*45e0*/  @P0 SHF.R.U32.HI R0, RZ, 0x10, R9 ;  /* 0x00000010ff000819 */ /* 0x008fe40000011609 */
[----:B------:R-:W-:Y:S02]  /*45f0*/  @P0 MOV R6, R8 ;  /* 0x0000000800060202 */ /* 0x000fe40000000f00 */
[----:B------:R-:W-:Y:S01]  /*4600*/  @P0 R2UR UR4, R0 ;  /* 0x00000000000402ca */ /* 0x000fe200000e0000 */
[----:B------:R-:W-:Y:S01]  /*4610*/  VIADD R0, R12, 0xb0 ;  /* 0x000000b00c007836 */ /* 0x000fe20000000000 */
[----:B------:R-:W-:Y:S02]  /*4620*/  @P0 LOP3.LUT R8, R9, 0xffff, RZ, 0xc0, !PT ;  /* 0x0000ffff09080812 */ /* 0x000fe400078ec0ff */
[----:B------:R-:W-:Y:S02]  /*4630*/  @P0 R2UR UR6, R6 ;  /* 0x00000000060602ca */ /* 0x000fe400000e0000 */
[----:B------:R-:W-:Y:S02]  /*4640*/  PRMT R0, RZ, 0x654, R0 ;  /* 0x00000654ff007816 */ /* 0x000fe40000000000 */
[----:B------:R-:W-:Y:S02]  /*4650*/  @P0 R2UR UR5, R8 ;  /* 0x00000000080502ca */ /* 0x000fe400000e0000 */
[----:B------:R1:W-:Y:S03]  /*4660*/  SYNCS.ARRIVE.TRANS64.RED.A1T0 RZ, [R0+URZ], RZ ;  /* 0x000000ff00ff79a7 */ /* 0x0003e600081004ff */
[----:B------:R-:W-:Y:S04]  /*4670*/  @UP1 UMOV UR27, UR4 ;  /* 0x00000004001b1c82 */ /* 0x000fe80008000000 */
[----:B------:R-:W-:Y:S04]  /*4680*/  @UP1 UMOV UR14, UR6 ;  /* 0x00000006000e1c82 */ /* 0x000fe80008000000 */
[----:B------:R-:W-:Y:S01]  /*4690*/  @UP1 UMOV UR13, UR5 ;  /* 0x00000005000d1c82 */ /* 0x000fe20008000000 */
[----:B------:R-:W-:Y:S05]  /*46a0*/  BRA.U !UP0, `(.L_x_78) ;  /* 0x0000000108a47547 */ /* 0x000fea000b800000 */
[----:B------:R-:W-:Y:S02]  /*46b0*/  UIMAD.WIDE.U32 UR8, UR13, UR31, URZ ;  /* 0x0000001f0d0872a5 */ /* 0x000fe4000f8e00ff */
[----:B------:R-:W-:Y:S02]  /*46c0*/  UIMAD.WIDE.U32 UR10, UR14, UR28, URZ ;  /* 0x0000001c0e0a72a5 */ /* 0x000fe4000f8e00ff */
[----:B------:R-:W-:Y:S02]  /*46d0*/  USEL UR4, UR32, UR34, !UP5 ;  /* 0x0000002220047287 */ /* 0x000fe4000e800000 */
[----:B------:R-:W-:Y:S02]  /*46e0*/  USEL UR7, UR33, UR35, !UP6 ;  /* 0x0000002321077287 */ /* 0x000fe4000f000000 */
[----:B------:R-:W-:Y:S02]  /*46f0*/  UIMAD.WIDE.U32 UR18, UR4, UR16, URZ ;  /* 0x00000010041272a5 */ /* 0x000fe4000f8e00ff */
[----:B------:R-:W-:Y:S01]  /*4700*/  UIMAD.WIDE.U32 UR20, UR7, UR16, URZ ;  /* 0x00000010071472a5 */ /* 0x000fe2000f8e00ff */
[----:B------:R-:W-:Y:S02]  /*4710*/  UMOV UR5, UR9 ;  /* 0x0000000900057c82 */ /* 0x000fe40008000000 */
[----:B------:R-:W-:Y:S03]  /*4720*/  USHF.R.U32.HI UR6, URZ, UR38, UR5 ;  /* 0x00000026ff067299 */ /* 0x000fe60008011605 */
[----:B------:R-:W-:Y:S01]  /*4730*/  UMOV UR5, UR11 ;  /* 0x0000000b00057c82 */ /* 0x000fe20008000000 */
[----:B------:R-:W-:Y:S02]  /*4740*/  USEL UR6, UR13, UR6, !UP5 ;  /* 0x000000060d067287 */ /* 0x000fe4000e800000 */
[----:B------:R-:W-:Y:S02]  /*4750*/  USHF.R.U32.HI UR8, URZ, UR29, UR5 ;  /* 0x0000001dff087299 */ /* 0x000fe40008011605 */
[----:B------:R-:W-:Y:S01]  /*4760*/  UIMAD.WIDE.U32 UR10, UR6, UR16, URZ ;  /* 0x00000010060a72a5 */ /* 0x000fe2000f8e00ff */
[----:B------:R-:W-:Y:S02]  /*4770*/  UMOV UR5, UR19 ;  /* 0x0000001300057c82 */ /* 0x000fe40008000000 */
[----:B------:R-:W-:Y:S03]  /*4780*/  @UP4 USHF.R.U32.HI UR4, URZ, UR17, UR5 ;  /* 0x00000011ff044299 */ /* 0x000fe60008011605 */
[----:B------:R-:W-:Y:S01]  /*4790*/  UMOV UR5, UR21 ;  /* 0x0000001500057c82 */ /* 0x000fe20008000000 */
[----:B------:R-:W-:Y:S02]  /*47a0*/  UIMAD UR4, UR42, UR4, URZ ;  /* 0x000000042a0472a4 */ /* 0x000fe4000f8e02ff */
[----:B------:R-:W-:Y:S02]  /*47b0*/  @UP4 USHF.R.U32.HI UR7, URZ, UR17, UR5 ;  /* 0x00000011ff074299 */ /* 0x000fe40008011605 */
[----:B------:R-:W-:Y:S02]  /*47c0*/  USEL UR5, UR14, UR8, !UP6 ;  /* 0x000000080e057287 */ /* 0x000fe4000f000000 */
[----:B------:R-:W-:Y:S02]  /*47d0*/  UIMAD UR8, UR42, UR7, URZ ;  /* 0x000000072a0872a4 */ /* 0x000fe4000f8e02ff */
[----:B------:R-:W-:Y:S03]  /*47e0*/  UISETP.GE.AND UP0, UPT, UR6, UR4, UPT ;  /* 0x000000040600728c */ /* 0x000fe6000bf06270 */
[----:B------:R-:W-:Y:S01]  /*47f0*/  UMOV UR4, UR11 ;  /* 0x0000000b00047c82 */ /* 0x000fe20008000000 */
[----:B------:R-:W-:Y:S02]  /*4800*/  UISETP.GE.OR UP0, UPT, UR5, UR8, UP0 ;  /* 0x000000080500728c */ /* 0x000fe40008706670 */
[----:B------:R-:W-:Y:S02]  /*4810*/  USHF.R.U32.HI UR4, URZ, UR17, UR4 ;  /* 0x00000011ff047299 */ /* 0x000fe40008011604 */
[----:B------:R-:W-:Y:S02]  /*4820*/  UIMAD.WIDE.U32 UR8, UR5, UR16, URZ ;  /* 0x00000010050872a5 */ /* 0x000fe4000f8e00ff */
[----:B------:R-:W-:Y:S04]  /*4830*/  USEL UR10, UR6, UR4, !UP4 ;  /* 0x00000004060a7287 */ /* 0x000fe8000e000000 */
[----:B------:R-:W-:Y:S01]  /*4840*/  UIADD3 UR11, UPT, UPT, -UR10, URZ, URZ ;  /* 0x000000ff0a0b7290 */ /* 0x000fe2000fffe1ff */
[----:B------:R-:W-:Y:S02]  /*4850*/  @!UP0 UMOV UR4, UR9 ;  /* 0x0000000900048c82 */ /* 0x000fe40008000000 */
[----:B------:R-:W-:Y:S02]  /*4860*/  @!UP0 USHF.R.U32.HI UR4, URZ, UR17, UR4 ;  /* 0x00000011ff048299 */ /* 0x000fe40008011604 */
[----:B------:R-:W-:Y:S02]  /*4870*/  UIMAD UR8, UR42, UR11, UR6 ;  /* 0x0000000b2a0872a4 */ /* 0x000fe4000f8e0206 */
[----:B------:R-:W-:Y:S04]  /*4880*/  @!UP0 USEL UR4, UR5, UR4, !UP4 ;  /* 0x0000000405048287 */ /* 0x000fe8000e000000 */
[----:B------:R-:W-:Y:S02]  /*4890*/  @!UP0 UIMAD UR8, UR7, UR8, UR4 ;  /* 0x00000008070882a4 */ /* 0x000fe4000f8e0204 */
[----:B------:R-:W-:Y:S02]  /*48a0*/  @!UP0 UIADD3 UR9, UPT, UPT, UR10, -UR4, URZ ;  /* 0x800000040a098290 */ /* 0x000fe4000fffe0ff */
[----:B------:R-:W-:Y:S02]  /*48b0*/  UIADD3 UR4, UPT, UPT, -UR5, URZ, URZ ;  /* 0x000000ff05047290 */ /* 0x000fe4000fffe1ff */
[----:B------:R-:W-:Y:S02]  /*48c0*/  UIADD3 UR7, UPT, UPT, -UR6, URZ, URZ ;  /* 0x000000ff06077290 */ /* 0x000fe4000fffe1ff */
[----:B------:R-:W-:Y:S02]  /*48d0*/  @!UP0 UIMAD UR6, UR9, UR42, UR5 ;  /* 0x0000002a090682a4 */ /* 0x000fe4000f8e0205 */
[----:B------:R-:W-:Y:S02]  /*48e0*/  UIMAD UR14, UR15, UR4, UR14 ;  /* 0x000000040f0e72a4 */ /* 0x000fe4000f8e020e */
[----:B------:R-:W-:Y:S01]  /*48f0*/  UIMAD UR13, UR30, UR7, UR13 ;  /* 0x000000071e0d72a4 */ /* 0x000fe2000f8e020d */
[----:B------:R-:W-:Y:S02]  /*4900*/  @!UP0 UMOV UR5, UR8 ;  /* 0x0000000800058c82 */ /* 0x000fe40008000000 */
[----:B------:R-:W-:Y:S02]  /*4910*/  UIMAD UR14, UR5, UR15, UR14 ;  /* 0x0000000f050e72a4 */ /* 0x000fe4000f8e020e */
[----:B------:R-:W-:Y:S11]  /*4920*/  UIMAD UR13, UR6, UR30, UR13 ;  /* 0x0000001e060d72a4 */ /* 0x000ff6000f8e020d */
[----:B------:R-:W-:Y:S01]  /*4930*/  @!UPT UIADD3 URZ, UPT, UPT, URZ, URZ, URZ ;  /* 0x000000fffffff290 */ /* 0x000fe2000fffe0ff */
.L_x_78:
[----:B------:R-:W2:Y:S01]  /*4940*/  @!UP2 LDCU.128 UR20, c[0x0][0xb10] ;  /* 0x00016200ff14a7ac */ /* 0x000ea20008000c00 */
[C---:B------:R-:W-:Y:S02]  /*4950*/  ISETP.NE.U32.AND P1, PT, R4.reuse, RZ, PT ;  /* 0x000000ff0400720c */ /* 0x040fe40003f25070 */
[----:B------:R-:W-:Y:S02]  /*4960*/  ISETP.NE.U32.AND P0, PT, R4, RZ, PT ;  /* 0x000000ff0400720c */ /* 0x000fe40003f05070 */
[C---:B------:R-:W-:Y:S02]  /*4970*/  ISETP.NE.AND.EX P1, PT, R5.reuse, RZ, PT, P1 ;  /* 0x000000ff0500720c */ /* 0x040fe40003f25310 */
[----:B------:R-:W-:Y:S01]  /*4980*/  ISETP.NE.AND.EX P0, PT, R5, RZ, PT, P0 ;  /* 0x000000ff0500720c */ /* 0x000fe20003f05300 */
[----:B------:R-:W3:Y:S01]  /*4990*/  @!UP2 LDCU UR5, c[0x0][0xb0c] ;  /* 0x00016180ff05a7ac */ /* 0x000ee20008000800 */
[----:B------:R-:W-:Y:S02]  /*49a0*/  USHF.L.U32 UR11, UR25, 0x6, URZ ;  /* 0x00000006190b7899 */ /* 0x000fe400080006ff */
[----:B------:R-:W-:Y:S02]  /*49b0*/  USHF.L.U32 UR10, UR26, 0x6, URZ ;  /* 0x000000061a0a7899 */ /* 0x000fe400080006ff */
[----:B--2---:R-:W-:Y:S07]  /*49c0*/  UIMAD.WIDE.U32 UR6, UR14, UR20, URZ ;  /* 0x000000140e0672a5 */ /* 0x004fee000f8e00ff */
[----:B------:R-:W-:Y:S01]  /*49d0*/  @!UP2 UMOV UR4, UR7 ;  /* 0x000000070004ac82 */ /* 0x000fe20008000000 */
[----:B---3--:R-:W-:Y:S02]  /*49e0*/  @!UP2 UISETP.NE.AND UP0, UPT, UR5, 0x1, UPT ;  /* 0x000000010500a88c */ /* 0x008fe4000bf05270 */
[----:B------:R-:W-:Y:S02]  /*49f0*/  @!UP2 USHF.R.U32.HI UR4, URZ, UR21, UR4 ;  /* 0x00000015ff04a299 */ /* 0x000fe40008011604 */
[----:B------:R-:W-:Y:S02]  /*4a00*/  UIMAD.WIDE.U32 UR6, UR13, UR23, URZ ;  /* 0x000000170d0672a5 */ /* 0x000fe4000f8e00ff */
[----:B------:R-:W-:Y:S02]  /*4a10*/  @!UP2 USEL UR8, UR14, UR4, !UP0 ;  /* 0x000000040e08a287 */ /* 0x000fe4000c000000 */
[----:B------:R-:W-:Y:S03]  /*4a20*/  @!UP2 UISETP.NE.AND UP0, UPT, UR22, 0x1, UPT ;  /* 0x000000011600a88c */ /* 0x000fe6000bf05270 */
[----:B------:R-:W-:Y:S02]  /*4a30*/  @!UP2 UMOV UR6, UR7 ;  /* 0x000000070006ac82 */ /* 0x000fe40008000000 */
[----:B------:R-:W2:Y:S02]  /*4a40*/  @!UP2 LDCU UR4, c[0x0][0xb20] ;  /* 0x00016400ff04a7ac */ /* 0x000ea40008000800 */
[----:B--2---:R-:W-:Y:S04]  /*4a50*/  @!UP2 USHF.R.U32.HI UR6, URZ, UR4, UR6 ;  /* 0x00000004ff06a299 */ /* 0x004fe80008011606 */
[----:B------:R-:W-:Y:S04]  /*4a60*/  @!UP2 USEL UR6, UR13, UR6, !UP0 ;  /* 0x000000060d06a287 */ /* 0x000fe8000c000000 */
[----:B------:R-:W-:Y:S02]  /*4a70*/  @!UP2 UIADD3 UR4, UPT, UPT, -UR8, UR6, URZ ;  /* 0x000000060804a290 */ /* 0x000fe4000fffe1ff */
[----:B------:R-:W-:Y:S02]  /*4a80*/  @!UP2 UIADD3 UR6, UPT, UPT, UR8, -UR6, URZ ;  /* 0x800000060806a290 */ /* 0x000fe4000fffe0ff */
[----:B------:R-:W-:Y:S02]  /*4a90*/  @!UP2 UIMAD UR14, UR4, UR5, UR14 ;  /* 0x00000005040ea2a4 */ /* 0x000fe4000f8e020e */
[----:B------:R-:W-:Y:S01]  /*4aa0*/  @!UP2 UIMAD UR13, UR6, UR22, UR13 ;  /* 0x00000016060da2a4 */ /* 0x000fe2000f8e020d */
[----:B------:R-:W-:Y:S11]  /*4ab0*/  BRA.U UP3, `(.L_x_79) ;  /* 0x0000000103107547 */ /* 0x000ff6000b800000 */
[----:B------:R-:W-:Y:S04]  /*4ac0*/  MOV R6, UR37 ;  /* 0x0000002500067c02 */ /* 0x000fe80008000f00 */
[----:B------:R-:W-:Y:S04]  /*4ad0*/  SHF.L.U32 R6, R6, 0x1f, RZ ;  /* 0x0000001f06067819 */ /* 0x000fe800000006ff */
[----:B------:R-:W2:Y:S02]  /*4ae0*/  SYNCS.PHASECHK.TRANS64.TRYWAIT P2, [UR24+0x98], R6 ;  /* 0x00009806ff0075a7 */ /* 0x000ea40008041118 */
[----:B--2---:R-:W-:Y:S05]  /*4af0*/  @!P2 BRA `(.L_x_80) ;  /* 0x00000034004ca947 */ /* 0x004fea0003800000 */
.L_x_79:
[----:B------:R-:W-:Y:S05]  /*4b00*/  @!P1 BRA `(.L_x_81) ;  /* 0x0000000000309947 */ /* 0x000fea0003800000 */
[----:B----4-:R-:W-:Y:S01]  /*4b10*/  ISETP.NE.U32.AND P1, PT, R2, RZ, PT ;  /* 0x000000ff0200720c */ /* 0x010fe20003f25070 */
[----:B------:R-:W2:Y:S01]  /*4b20*/  LDCU.64 UR4, c[0x0][0x358] ;  /* 0x00006b00ff0477ac */ /* 0x000ea20008000a00 */
[----:B------:R-:W-:Y:S02]  /*4b30*/  IMAD.MOV.U32 R52, RZ, RZ, 0x1 ;  /* 0x00000001ff347424 */ /* 0x000fe400078e00ff */
[----:B------:R-:W-:Y:S11]  /*4b40*/  ISETP.NE.AND.EX P1, PT, R3, RZ, PT, P1 ;  /* 0x000000ff0300720c */ /* 0x000ff60003f25310 */
[----:B------:R-:W-:Y:S02]  /*4b50*/  @!UPT UIADD3 URZ, UPT, UPT, URZ, URZ, URZ ;  /* 0x000000fffffff290 */ /* 0x000fe4000fffe0ff */
[----:B------:R-:W3:Y:S01]  /*4b60*/  @P1 LDC.64 R8, c[0x0][0x888] ;  /* 0x00022200ff081b82 */ /* 0x000ee20000000a00 */
[----:B-1----:R-:W-:Y:S04]  /*4b70*/  @P1 IMAD R0, R4, UR36, RZ ;  /* 0x0000002404001c24 */ /* 0x002fe8000f8e02ff */
[----:B---3--:R-:W-:Y:S04]  /*4b80*/  @P1 IMAD.WIDE R8, R0, 0x4, R8 ;  /* 0x0000000400081825 */ /* 0x008fe800078e0208 */
[----:B------:R-:W-:Y:S01]  /*4b90*/  HFMA2 R0, -RZ, RZ, 0, 5.9604644775390625e-08 ;  /* 0x00000001ff007431 */ /* 0x000fe200000001ff */
[----:B--2--5:R2:W5:Y:S04]  /*4ba0*/  @P1 LDG.E R26, desc[UR4][R8.64] ;  /* 0x00000004081a1981 */ /* 0x024568000c1e1900 */
[----:B------:R-:W-:Y:S01]  /*4bb0*/  @!P1 PRMT R52, R0, 0x7610, R52 ;  /* 0x0000761000349816 */ /* 0x000fe20000000034 */
[----:B--2---:R-:W3:Y:S06]  /*4bc0*/  @!P1 LDC R26, c[0x0][0x880] ;  /* 0x00022000ff1a9b82 */ /* 0x004eec0000000800 */
.L_x_81:
[----:B---3-5:R-:W-:Y:S01]  /*4bd0*/  @!P0 FSETP.EQ.AND P1, PT, R26, RZ, PT ;  /* 0x000000ff1a00820b */ /* 0x028fe20003f22000 */
[----:B------:R-:W-:Y:S01]  /*4be0*/  @!UPT UIADD3 URZ, UPT, UPT, URZ, URZ, URZ ;  /* 0x000000fffffff290 */ /* 0x000fe2000fffe0ff */
[----:B------:R-:W-:Y:S11]  /*4bf0*/  @!P0 BRA `(.L_x_82) ;  /* 0x0000000000188947 */ /* 0x000ff60003800000 */
[----:B------:R-:W-:Y:S02]  /*4c00*/  LOP3.LUT P0, RZ, R52, 0xff, RZ, 0xc0, !PT ;  /* 0x000000ff34ff7812 */ /* 0x000fe4000780c0ff */
[----:B----4-:R-:W-:Y:S04]  /*4c10*/  ISETP.NE.U32.AND P1, PT, R2, RZ, PT ;  /* 0x000000ff0200720c */ /* 0x010fe80003f25070 */
[----:B------:R-:W-:Y:S04]  /*4c20*/  ISETP.NE.AND.EX P1, PT, R3, RZ, PT, P1 ;  /* 0x000000ff0300720c */ /* 0x000fe80003f25310 */
[----:B------:R-:W-:Y:S03]  /*4c30*/  PLOP3.LUT P1, PT, P1, PT, PT, 0x8, 0x80 ;  /* 0x000000000080781c */ /* 0x000fe60000f2e170 */
[----:B------:R-:W-:Y:S11]  /*4c40*/  @P0 FSETP.EQ.AND P1, PT, R26, RZ, PT ;  /* 0x000000ff1a00020b */ /* 0x000ff60003f22000 */
[----:B------:R-:W-:Y:S02]  /*4c50*/  @!UPT UIADD3 URZ, UPT, UPT, URZ, URZ, URZ ;  /* 0x000000fffffff290 */ /* 0x000fe4000fffe0ff */
.L_x_82:
[----:B------:R-:W-:Y:S01]  /*4c60*/  ULEA UR4, UR12, UR24, 0x3 ;  /* 0x000000180c047291 */ /* 0x000fe2000f8e18ff */
[----:B------:R-:W-:Y:S02]  /*4c70*/  SHF.L.U32 R9, R15, 0x1f, RZ ;  /* 0x0000001f0f097819 */ /* 0x000fe400000006ff */
[----:B------:R-:W-:Y:S04]  /*4c80*/  ELECT P0, URZ, PT ;  /* 0x0000000000ff782f */ /* 0x000fe80003800000 */
[----:B------:R-:W-:Y:S02]  /*4c90*/  PLOP3.LUT P1, PT, P1, P0, PT, 0xf2, 0x2f ;  /* 0x00000000002f781c */ /* 0x000fe40000f21e72 */
[----:B------:R-:W2:Y:S11]  /*4ca0*/  SYNCS.PHASECHK.TRANS64.TRYWAIT P2, [UR4+0x78], R9 ;  /* 0x00007809ff0075a7 */ /* 0x000eb60008041104 */
[----:B------:R-:W-:Y:S05]  /*4cb0*/  @!P1 IADD3 R8, P0, PT, R16, 0x580, RZ ;  /* 0x0000058010089810 */ /* 0x000fea0007f1e0ff */
[----:B-1----:R-:W-:Y:S01]  /*4cc0*/  @!P1 IMAD.X R6, RZ, RZ, R17, P0 ;  /* 0x000000ffff069224 */ /* 0x002fe200000e0611 */
[----:B--2---:R-:W-:Y:S07]  /*4cd0*/  @!P2 BRA `(.L_x_83) ;  /* 0x0000003000eca947 */ /* 0x004fee0003800000 */
.L_x_158:
[----:B------:R-:W-:Y:S01]  /*4ce0*/  @!P1 R2UR UR7, R6 ;  /* 0x00000000060792ca */ /* 0x000fe200000e0000 */
[----:B------:R-:W-:Y:S01]  /*4cf0*/  UIADD3 UR5, UPT, UPT, UR12, 0x1, URZ ;  /* 0x000000010c057890 */ /* 0x000fe2000fffe0ff */
[----:B------:R-:W-:Y:S01]  /*4d00*/  @!P1 R2UR UR6, R8 ;  /* 0x00000000080692ca */ /* 0x000fe200000e0000 */
[----:B------:R-:W-:Y:S01]  /*4d10*/  UIADD3 UR9, UPT, UPT, UR4, 0x60, URZ ;  /* 0x0000006004097890 */ /* 0x000fe2000fffe0ff */
[----:B------:R-:W-:Y:S01]  /*4d20*/  @!P1 IMAD.MOV.U32 R6, RZ, RZ, 0x2000 ;  /* 0x00002000ff069424 */ /* 0x000fe200078e00ff */
[----:B------:R-:W-:Y:S01]  /*4d30*/  UISETP.NE.AND UP0, UPT, UR5, 0x3, UPT ;  /* 0x000000030500788c */ /* 0x000fe2000bf05270 */
[----:B------:R-:W-:Y:S01]  /*4d40*/  VIADD R14, R14, 0x1 ;  /* 0x000000010e0e7836 */ /* 0x000fe20000000000 */
[----:B------:R-:W-:Y:S01]  /*4d50*/  UMOV UR22, 0x0 ;  /* 0x0000000000167882 */ /* 0x000fe20000000000 */
[----:B------:R-:W-:Y:S01]  /*4d60*/  UMOV UR23, 0x10000000 ;  /* 0x1000000000177882 */ /* 0x000fe20000000000 */
[----:B------:R-:W-:Y:S04]  /*4d70*/  UPRMT UR20, UR54, 0x654, UR9 ;  /* 0x0000065436147896 */ /* 0x000fe80008000009 */
[----:B-1----:R-:W-:Y:S01]  /*4d80*/  IMAD.U32 R9, RZ, RZ, UR7 ;  /* 0x00000007ff097e24 */ /* 0x002fe2000f8e00ff */
[----:B------:R-:W-:Y:S01]  /*4d90*/  USEL UR7, URZ, 0x1, UP0 ;  /* 0x00000001ff077887 */ /* 0x000fe20008000000 */
[----:B------:R-:W-:Y:S01]  /*4da0*/  IMAD.U32 R8, RZ, RZ, UR6 ;  /* 0x00000006ff087e24 */ /* 0x000fe2000f8e00ff */
[----:B------:R-:W-:Y:S02]  /*4db0*/  USEL UR6, UR5, URZ, UP0 ;  /* 0x000000ff05067287 */ /* 0x000fe40008000000 */
[----:B------:R-:W-:Y:S01]  /*4dc0*/  VOTEU.ALL UP0, P1 ;  /* 0x0000000000ff7886 */ /* 0x000fe20000800000 */
[----:B------:R-:W-:Y:S02]  /*4dd0*/  @!P1 R2UR UR19, R9 ;  /* 0x00000000091392ca */ /* 0x000fe400000e0000 */
[----:B------:R-:W-:Y:S02]  /*4de0*/  @!P1 R2UR UR18, R8 ;  /* 0x00000000081292ca */ /* 0x000fe400000e0000 */
[----:B------:R-:W-:Y:S01]  /*4df0*/  @!UP0 ULEA UR5, UR12, UR24, 0xd ;  /* 0x000000180c058291 */ /* 0x000fe2000f8e68ff */
[----:B------:R-:W-:Y:S02]  /*4e00*/  LOP3.LUT R15, R15, UR7, RZ, 0x3c, !PT ;  /* 0x000000070f0f7c12 */ /* 0x000fe4000f8e3cff */
[----:B------:R-:W-:Y:S01]  /*4e10*/  UMOV UR12, UR36 ;  /* 0x00000024000c7c82 */ /* 0x000fe20008000000 */
[----:B------:R-:W-:Y:S01]  /*4e20*/  @!UP0 UIADD3 UR8, UPT, UPT, UR5, 0x400, URZ ;  /* 0x0000040005088890 */ /* 0x000fe2000fffe0ff */
[----:B------:R-:W-:Y:S01]  /*4e30*/  SHF.L.U32 R0, R15, 0x1f, RZ ;  /* 0x0000001f0f007819 */ /* 0x000fe200000006ff */
[----:B------:R-:W-:Y:S01]  /*4e40*/  VOTEU.ALL UP0, P1 ;  /* 0x0000000000ff7886 */ /* 0x000fe20000800000 */
[----:B------:R-:W-:Y:S06]  /*4e50*/  ULEA UR5, UR6, UR24, 0x3 ;  /* 0x0000001806057291 */ /* 0x000fec000f8e18ff */
[----:B------:R1:W-:Y:S01]  /*4e60*/  @!UP0 UTMALDG.3D [UR8], [UR18], desc[UR22] ;  /* 0x00001608120085b4 */ /* 0x0003e20008011000 */
[----:B------:R1:W-:Y:S01]  /*4e70*/  @!P1 SYNCS.ARRIVE.TRANS64.RED.A0TR RZ, [UR4+0x60], R6 ;  /* 0x00006006ffff99a7 */ /* 0x0003e20008300404 */
[----:B------:R-:W-:Y:S01]  /*4e80*/  SYNCS.ARRIVE.TRANS64.RED.A1T0 RZ, [UR20], RZ ;  /* 0x000000ffffff79a7 */ /* 0x000fe20008100414 */
[----:B------:R-:W2:Y:S02]  /*4e90*/  SYNCS.PHASECHK.TRANS64.TRYWAIT P0, [UR5+0x78], R0 ;  /* 0x00007800ff0075a7 */ /* 0x000ea40008001105 */
[----:B-12---:R-:W-:Y:S05]  /*4ea0*/  @!P0 BRA `(.L_x_84) ;  /* 0x0000003000908947 */ /* 0x006fea0003800000 */
.L_x_160:
[----:B------:R-:W-:Y:S01]  /*4eb0*/  UIADD3 UR9, UPT, UPT, UR5, 0x60, URZ ;  /* 0x0000006005097890 */ /* 0x000fe2000fffe0ff */
[----:B-1----:R-:W-:Y:S01]  /*4ec0*/  @!P1 IADD3 R6, P0, PT, R16, 0x580, RZ ;  /* 0x0000058010069810 */ /* 0x002fe20007f1e0ff */
[----:B------:R-:W-:Y:S01]  /*4ed0*/  UPLOP3.LUT UP3, UPT, UPT, UPT, UPT, 0x80, 0x8 ;  /* 0x000000000008789c */ /* 0x000fe20003f6f070 */
[----:B------:R-:W-:Y:S01]  /*4ee0*/  R2UR UR23, R54 ;  /* 0x00000000361772ca */ /* 0x000fe200000e0000 */
[----:B------:R-:W-:Y:S01]  /*4ef0*/  UMOV UR20, 0x0 ;  /* 0x0000000000147882 */ /* 0x000fe20000000000 */
[----:B------:R-:W-:Y:S01]  /*4f00*/  @!P1 R2UR UR7, R6 ;  /* 0x00000000060792ca */ /* 0x000fe200000e0000 */
[----:B------:R-:W-:Y:S01]  /*4f10*/  @!P1 IMAD.X R0, RZ, RZ, R17, P0 ;  /* 0x000000ffff009224 */ /* 0x000fe200000e0611 */
[----:B------:R-:W-:Y:S01]  /*4f20*/  UMOV UR21, 0x10000000 ;  /* 0x1000000000157882 */ /* 0x000fe20000000000 */
[----:B------:R-:W-:Y:S01]  /*4f30*/  UMOV UR12, UR36 ;  /* 0x00000024000c7c82 */ /* 0x000fe20008000000 */
[----:B------:R-:W-:Y:S01]  /*4f40*/  VOTEU.ALL UP0, P1 ;  /* 0x0000000000ff7886 */ /* 0x000fe20000800000 */
[----:B------:R-:W-:Y:S01]  /*4f50*/  R2UR UR22, R55 ;  /* 0x00000000371672ca */ /* 0x000fe200000e0000 */
[----:B------:R-:W-:Y:S01]  /*4f60*/  UMOV UR36, UR27 ;  /* 0x0000001b00247c82 */ /* 0x000fe20008000000 */
[----:B------:R-:W-:Y:S02]  /*4f70*/  @!P1 R2UR UR4, R0 ;  /* 0x00000000000492ca */ /* 0x000fe400000e0000 */
[----:B------:R-:W-:Y:S01]  /*4f80*/  @!UP0 UIADD3 UR10, UPT, UPT, UR10, 0x20, URZ ;  /* 0x000000200a0a8890 */ /* 0x000fe2000fffe0ff */
[C---:B------:R-:W-:Y:S01]  /*4f90*/  ISETP.NE.AND P0, PT, R14.reuse, 0x2, PT ;  /* 0x000000020e00780c */ /* 0x040fe20003f05270 */
[----:B------:R-:W-:Y:S02]  /*4fa0*/  UIADD3 UR26, UPT, UPT, UR13, UR23, URZ ;  /* 0x000000170d1a7290 */ /* 0x000fe4000fffe0ff */
[----:B------:R-:W-:Y:S01]  /*4fb0*/  IMAD.U32 R8, RZ, RZ, UR7 ;  /* 0x00000007ff087e24 */ /* 0x000fe2000f8e00ff */
[----:B------:R-:W-:Y:S02]  /*4fc0*/  SEL R0, RZ, 0x1, P0 ;  /* 0x00000001ff007807 */ /* 0x000fe40000000000 */
[----:B------:R-:W-:Y:S02]  /*4fd0*/  SEL R14, R14, RZ, P0 ;  /* 0x000000ff0e0e7207 */ /* 0x000fe40000000000 */
[----:B------:R-:W-:Y:S01]  /*4fe0*/  @!P1 R2UR UR18, R8 ;  /* 0x00000000081292ca */ /* 0x000fe200000e0000 */
[----:B------:R-:W-:Y:S01]  /*4ff0*/  UIADD3 UR25, UPT, UPT, UR14, UR22, URZ ;  /* 0x000000160e197290 */ /* 0x000fe2000fffe0ff */
[----:B------:R-:W-:Y:S01]  /*5000*/  IMAD.U32 R9, RZ, RZ, UR4 ;  /* 0x00000004ff097e24 */ /* 0x000fe2000f8e00ff */
[----:B------:R-:W-:Y:S01]  /*5010*/  @!UP0 ULEA UR4, UR6, UR24, 0xd ;  /* 0x0000001806048291 */ /* 0x000fe2000f8e68ff */
[----:B------:R-:W-:Y:S03]  /*5020*/  LOP3.LUT R13, R13, R0, RZ, 0x3c, !PT ;  /* 0x000000000d0d7212 */ /* 0x000fe600078e3cff */
[----:B------:R-:W-:Y:S01]  /*5030*/  @!P1 R2UR UR19, R9 ;  /* 0x00000000091392ca */ /* 0x000fe200000e0000 */
[----:B------:R-:W-:Y:S01]  /*5040*/  @!UP0 UIADD3 UR8, UPT, UPT, UR4, 0x400, URZ ;  /* 0x0000040004088890 */ /* 0x000fe2000fffe0ff */
[----:B------:R-:W-:Y:S01]  /*5050*/  VOTEU.ALL UP0, P1 ;  /* 0x0000000000ff7886 */ /* 0x000fe20000800000 */
[----:B------:R-:W-:Y:S10]  /*5060*/  UPRMT UR4, UR54, 0x654, UR9 ;  /* 0x0000065436047896 */ /* 0x000ff40008000009 */
[----:B------:R1:W-:Y:S01]  /*5070*/  @!UP0 UTMALDG.3D [UR8], [UR18], desc[UR20] ;  /* 0x00001408120085b4 */ /* 0x0003e20008011000 */
[----:B------:R3:W-:Y:S01]  /*5080*/  @!P1 SYNCS.ARRIVE.TRANS64.RED.A0TR RZ, [UR5+0x60], R7 ;  /* 0x00006007ffff99a7 */ /* 0x0007e20008300405 */
[----:B------:R-:W-:Y:S01]  /*5090*/  SYNCS.ARRIVE.TRANS64.RED.A1T0 RZ, [UR4], RZ ;  /* 0x000000ffffff79a7 */ /* 0x000fe20008100404 */
[----:B------:R-:W-:Y:S04]  /*50a0*/  UIADD3 UR4, UPT, UPT, UR6, 0x1, URZ ;  /* 0x0000000106047890 */ /* 0x000fe8000fffe0ff */
[----:B------:R-:W-:Y:S04]  /*50b0*/  UISETP.NE.AND UP0, UPT, UR4, 0x3, UPT ;  /* 0x000000030400788c */ /* 0x000fe8000bf05270 */
[----:B------:R-:W-:Y:S06]  /*50c0*/  USEL UR5, URZ, 0x1, UP0 ;  /* 0x00000001ff057887 */ /* 0x000fec0008000000 */
[----:B------:R-:W-:Y:S01]  /*50d0*/  LOP3.LUT R15, R15, UR5, RZ, 0x3c, !PT ;  /* 0x000000050f0f7c12 */ /* 0x000fe2000f8e3cff */
[----:B-1----:R-:W-:Y:S01]  /*50e0*/  USEL UR12, UR4, URZ, UP0 ;  /* 0x000000ff040c7287 */ /* 0x002fe20008000000 */
[----:B------:R-:W-:Y:S11]  /*50f0*/  BRA.U UP1, `(.L_x_85) ;  /* 0xfffffff101f07547 */ /* 0x000ff6000b83ffff */
[----:B------:R-:W-:Y:S01]  /*5100*/  UIADD3 UR24, UPT, UPT, UR24, 0x78, URZ ;  /* 0x0000007818187890 */ /* 0x000fe2000fffe0ff */
[----:B----4-:R-:W-:-:S03]  /*5110*/  SHF.L.U32 R2, R15, 0x1f, RZ ;  /* 0x0000001f0f027819 */ /* 0x010fc600000006ff */
[----:B------:R-:W-:-:S09]  /*5120*/  ULEA UR4, UR12, UR24, 0x3 ;  /* 0x000000180c047291 */ /* 0x000fd2000f8e18ff */
[----:B------:R-:W1:Y:S02]  /*5130*/  SYNCS.PHASECHK.TRANS64.TRYWAIT P0, [UR4], R2 ;  /* 0x00000002ff0075a7 */ /* 0x000e640008001104 */
[----:B-1----:R-:W-:Y:S05]  /*5140*/  @!P0 BRA `(.L_x_86) ;  /* 0x0000003000008947 */ /* 0x002fea0003800000 */
.L_x_162:
        /* <DEDUP_REMOVED lines=9> */
.L_x_164:
[----:B------:R-:W-:-:S04]  /*51e0*/  UIADD3 UR4, UPT, UPT, UR4, 0x1, URZ ;  /* 0x0000000104047890 */ /* 0x000fc8000fffe0ff */
[----:B------:R-:W-:-:S04]  /*51f0*/  UISETP.NE.AND UP0, UPT, UR4, 0x3, UPT ;  /* 0x000000030400788c */ /* 0x000fc8000bf05270 */
[----:B------:R-:W-:Y:S02]  /*5200*/  USEL UR5, URZ, 0x1, UP0 ;  /* 0x00000001ff057887 */ /* 0x000fe40008000000 */
[----:B------:R-:W-:-:S04]  /*5210*/  USEL UR4, UR4, URZ, UP0 ;  /* 0x000000ff04047287 */ /* 0x000fc80008000000 */
[----:B------:R-:W-:Y:S01]  /*5220*/  ULEA UR4, UR4, UR24, 0x3 ;  /* 0x0000001804047291 */ /* 0x000fe2000f8e18ff */
[----:B-1----:R-:W-:-:S04]  /*5230*/  LOP3.LUT R2, R15, UR5, RZ, 0x3c, !PT ;  /* 0x000000050f027c12 */ /* 0x002fc8000f8e3cff */
[----:B------:R-:W-:Y:S01]  /*5240*/  SHF.L.U32 R2, R2, 0x1f, RZ ;  /* 0x0000001f02027819 */ /* 0x000fe200000006ff */
[----:B------:R-:W-:-:S07]  /*5250*/  IMAD.U32 R0, RZ, RZ, UR4 ;  /* 0x00000004ff007e24 */ /* 0x000fce000f8e00ff */
.L_x_88:
[----:B-1----:R1:W2:Y:S02]  /*5260*/  SYNCS.PHASECHK.TRANS64.TRYWAIT P0, [R0+URZ], R2 ;  /* 0x00000002000075a7 */ /* 0x0022a400080011ff */
[----:B--2---:R-:W-:Y:S05]  /*5270*/  @!P0 NANOSLEEP.SYNCS 0x989680 ;  /* 0x009896800000895d */ /* 0x004fea0003900000 */
[----:B------:R-:W2:Y:S02]  /*5280*/  @!P0 SYNCS.PHASECHK.TRANS64 P0, [R0+URZ], R2 ;  /* 0x00000002000085a7 */ /* 0x000ea400080010ff */
[----:B--2---:R-:W-:Y:S05]  /*5290*/  @P0 EXIT ;  /* 0x000000000000094d */ /* 0x004fea0003800000 */
[----:B------:R-:W-:Y:S05]  /*52a0*/  BRA `(.L_x_88) ;  /* 0xfffffffc00ec7947 */ /* 0x000fea000383ffff */
.L_x_76:
[----:B------:R-:W-:-:S06]  /*52b0*/  UISETP.GE.AND UP0, UPT, UR22, 0x4, UPT ;  /* 0x000000041600788c */ /* 0x000fcc000bf06270 */
[----:B------:R-:W-:-:S13]  /*52c0*/  PLOP3.LUT P0, PT, PT, PT, UP0, 0x80, 0x8 ;  /* 0x000000000008781c */ /* 0x000fda0003f0f008 */
[----:B------:R-:W-:Y:S05]  /*52d0*/  @!P0 EXIT ;  /* 0x000000000000894d */ /* 0x000fea0003800000 */
[----:B------:R-:W-:Y:S01]  /*52e0*/  BAR.SYNC.DEFER_BLOCKING 0x6, 0xa0 ;  /* 0x0182800000007b1d */ /* 0x000fe20000010000 */
[C---:B------:R-:W-:Y:S01]  /*52f0*/  IMAD.SHL.U32 R4, R63.reuse, 0x20, RZ ;  /* 0x000000203f047824 */ /* 0x040fe200078e00ff */
[C---:B------:R-:W-:Y:S01]  /*5300*/  R2P PR, R63.reuse, 0x6 ;  /* 0x000000063f007804 */ /* 0x040fe20000000000 */
[C---:B------:R-:W-:Y:S01]  /*5310*/  IMAD.SHL.U32 R2, R63.reuse, 0x4, RZ ;  /* 0x000000043f027824 */ /* 0x040fe200078e00ff */
[----:B------:R-:W-:Y:S01]  /*5320*/  CS2R R58, SRZ ;  /* 0x00000000003a7805 */ /* 0x000fe2000001ff00 */
[C---:B------:R-:W-:Y:S01]  /*5330*/  IMAD.U32 R23, R63.reuse, 0x10000, RZ ;  /* 0x000100003f177824 */ /* 0x040fe200078e00ff */
[----:B------:R-:W-:Y:S01]  /*5340*/  UMOV UR44, 0x400 ;  /* 0x00000400002c7882 */ /* 0x000fe20000000000 */
[----:B------:R-:W1:Y:S01]  /*5350*/  LDCU.64 UR4, c[0x0][0x890] ;  /* 0x00011200ff0477ac */ /* 0x000e620008000a00 */
[----:B------:R-:W2:Y:S01]  /*5360*/  LDC.64 R50, c[0x0][0x8b0] ;  /* 0x00022c00ff327b82 */ /* 0x000ea20000000a00 */
[C---:B------:R-:W-:Y:S01]  /*5370*/  LOP3.LUT R3, R4.reuse, 0xe0, RZ, 0xc0, !PT ;  /* 0x000000e004037812 */ /* 0x040fe200078ec0ff */
[----:B------:R-:W-:Y:S01]  /*5380*/  IMAD.SHL.U32 R27, R63, 0x10, RZ ;  /* 0x000000103f1b7824 */ /* 0x000fe200078e00ff */
[----:B------:R-:W-:Y:S01]  /*5390*/  ULEA UR44, UR54, UR44, 0x18 ;  /* 0x0000002c362c7291 */ /* 0x000fe2000f8ec0ff */
[----:B------:R-:W-:Y:S01]  /*53a0*/  LOP3.LUT R4, R4, 0x100, RZ, 0xc0, !PT ;  /* 0x0000010004047812 */ /* 0x000fe200078ec0ff */
[----:B------:R-:W-:Y:S01]  /*53b0*/  IMAD.MOV.U32 R62, RZ, RZ, 0x8 ;  /* 0x00000008ff3e7424 */ /* 0x000fe200078e00ff */
[----:B------:R-:W-:Y:S01]  /*53c0*/  LOP3.LUT R2, R3, 0x1c, R2, 0xf8, !PT ;  /* 0x0000001c03027812 */ /* 0x000fe200078ef802 */
[----:B------:R-:W-:Y:S01]  /*53d0*/  IMAD.MOV.U32 R61, RZ, RZ, 0x10 ;  /* 0x00000010ff3d7424 */ /* 0x000fe200078e00ff */
[----:B------:R-:W3:Y:S01]  /*53e0*/  LDC.64 R48, c[0x0][0x8a8] ;  /* 0x00022a00ff307b82 */ /* 0x000ee20000000a00 */
[----:B------:R-:W-:Y:S01]  /*53f0*/  SHF.R.U32.HI R3, RZ, 0x2, R63 ;  /* 0x00000002ff037819 */ /* 0x000fe2000001163f */
[----:B------:R-:W-:Y:S01]  /*5400*/  IMAD.MOV.U32 R22, RZ, RZ, RZ ;  /* 0x000000ffff167224 */ /* 0x000fe200078e00ff */
[----:B------:R-:W-:Y:S01]  /*5410*/  LOP3.LUT R23, R23, 0x600000, RZ, 0xc0, !PT ;  /* 0x0060000017177812 */ /* 0x000fe200078ec0ff */
[----:B------:R-:W-:Y:S01]  /*5420*/  IMAD.MOV.U32 R60, RZ, RZ, RZ ;  /* 0x000000ffff3c7224 */ /* 0x000fe200078e00ff */
[----:B------:R-:W-:Y:S01]  /*5430*/  LOP3.LUT R27, R4, 0x600, R27, 0xf8, !PT ;  /* 0x00000600041b7812 */ /* 0x000fe200078ef81b */
[----:B------:R-:W4:Y:S01]  /*5440*/  LDCU UR63, c[0x0][0x370] ;  /* 0x00006e00ff3f77ac */ /* 0x000f220008000800 */
[----:B------:R-:W-:Y:S01]  /*5450*/  LOP3.LUT R2, R2, 0x4, R3, 0x78, !PT ;  /* 0x0000000402027812 */ /* 0x000fe200078e7803 */
[----:B------:R-:W4:Y:S01]  /*5460*/  LDS R0, [UR44+0x150] ;  /* 0x0001502cff007984 */ /* 0x000f220008000800 */
[----:B-1----:R-:W-:Y:S01]  /*5470*/  IMAD.U32 R65, RZ, RZ, UR4 ;  /* 0x00000004ff417e24 */ /* 0x002fe2000f8e00ff */
[----:B------:R-:W-:Y:S01]  /*5480*/  UIADD3 UR4, UPT, UPT, UR44, 0x400, URZ ;  /* 0x000004002c047890 */ /* 0x000fe2000fffe0ff */
[----:B------:R-:W-:Y:S01]  /*5490*/  LOP3.LUT R27, R27, R2, RZ, 0xfc, !PT ;  /* 0x000000021b1b7212 */ /* 0x000fe200078efcff */
[----:B------:R-:W-:Y:S01]  /*54a0*/  IMAD.U32 R64, RZ, RZ, UR5 ;  /* 0x00000005ff407e24 */ /* 0x000fe2000f8e00ff */
[----:B------:R-:W-:Y:S01]  /*54b0*/  LOP3.LUT R63, R63, 0x60, RZ, 0xc0, !PT ;  /* 0x000000603f3f7812 */ /* 0x000fe200078ec0ff */
[----:B------:R-:W1:Y:S01]  /*54c0*/  LDCU UR43, c[0x0][0xb0c] ;  /* 0x00016180ff2b77ac */ /* 0x000e620008000800 */
[----:B------:R-:W-:Y:S01]  /*54d0*/  SEL R62, R62, 0xfffffff8, !P1 ;  /* 0xfffffff83e3e7807 */ /* 0x000fe20004800000 */
[----:B------:R-:W-:Y:S01]  /*54e0*/  IMAD.U32 R67, RZ, RZ, UR4 ;  /* 0x00000004ff437e24 */ /* 0x000fe2000f8e00ff */
[----:B------:R-:W-:Y:S01]  /*54f0*/  SEL R61, R61, 0xfffffff0, !P2 ;  /* 0xfffffff03d3d7807 */ /* 0x000fe20005000000 */
[----:B------:R-:W1:Y:S01]  /*5500*/  LDCU UR39, c[0x0][0xb30] ;  /* 0x00016600ff2777ac */ /* 0x000e620008000800 */
[----:B------:R-:W1:Y:S01]  /*5510*/  LDCU.64 UR60, c[0x0][0x888] ;  /* 0x00011100ff3c77ac */ /* 0x000e620008000a00 */
[----:B------:R-:W1:Y:S01]  /*5520*/  LDCU.64 UR40, c[0x0][0xb28] ;  /* 0x00016500ff2877ac */ /* 0x000e620008000a00 */
[----:B------:R-:W1:Y:S01]  /*5530*/  LDCU.128 UR56, c[0x0][0xb10] ;  /* 0x00016200ff3877ac */ /* 0x000e620008000c00 */
[----:B------:R-:W1:Y:S01]  /*5540*/  LDCU UR62, c[0x0][0x374] ;  /* 0x00006e80ff3e77ac */ /* 0x000e620008000800 */
[----:B------:R-:W-:Y:S01]  /*5550*/  UMOV UR55, 0x1 ;  /* 0x0000000100377882 */ /* 0x000fe20000000000 */
[----:B------:R-:W-:Y:S01]  /*5560*/  UMOV UR46, URZ ;  /* 0x000000ff002e7c82 */ /* 0x000fe20008000000 */
[----:B------:R-:W-:Y:S01]  /*5570*/  UMOV UR53, URZ ;  /* 0x000000ff00357c82 */ /* 0x000fe20008000000 */
[----:B------:R-:W-:Y:S01]  /*5580*/  UMOV UR52, URZ ;  /* 0x000000ff00347c82 */ /* 0x000fe20008000000 */
[----:B-1234-:R-:W-:-:S07]  /*5590*/  IMAD.IADD R23, R0, 0x1, R23 ;  /* 0x0000000100177824 */ /* 0x01efce00078e0217 */
.L_x_119:
[C---:B------:R-:W-:Y:S02]  /*55a0*/  LEA R0, R58.reuse, UR44, 0x3 ;  /* 0x0000002c3a007c11 */ /* 0x040fe4000f8e18ff */
[----:B------:R-:W-:Y:S02]  /*55b0*/  SHF.L.U32 R2, R59, 0x1f, RZ ;  /* 0x0000001f3b027819 */ /* 0x000fe400000006ff */
[----:B------:R-:W-:Y:S02]  /*55c0*/  LEA R4, R58, UR44, 0x4 ;  /* 0x0000002c3a047c11 */ /* 0x000fe4000f8e20ff */
[----:B------:R-:W1:Y:S02]  /*55d0*/  SYNCS.PHASECHK.TRANS64.TRYWAIT P0, [R0+URZ+0xa0], R2 ;  /* 0x0000a002000075a7 */ /* 0x000e6400080011ff */
[----:B-1----:R-:W-:Y:S05]  /*55e0*/  @!P0 BRA `(.L_x_89) ;  /* 0x0000002c00088947 */ /* 0x002fea0003800000 */
.L_x_165:
[----:B------:R-:W-:Y:S01]  /*55f0*/  R2UR UR7, R66 ;  /* 0x00000000420772ca */ /* 0x000fe200000e0000 */
[----:B------:R-:W2:Y:S01]  /*5600*/  LDS.128 R4, [R4+0x130] ;  /* 0x0001300004047984 */ /* 0x000ea20000000c00 */
[----:B-1----:R-:W-:Y:S01]  /*5610*/  VIADD R0, R0, 0xb0 ;  /* 0x000000b000007836 */ /* 0x002fe20000000000 */
[----:B------:R-:W-:Y:S04]  /*5620*/  UISETP.GE.AND UP0, UPT, UR42, 0x1, UPT ;  /* 0x000000012a00788c */ /* 0x000fe8000bf06270 */
[----:B------:R-:W-:Y:S01]  /*5630*/  PRMT R0, RZ, 0x654, R0 ;  /* 0x00000654ff007816 */ /* 0x000fe20000000000 */
[----:B------:R-:W-:Y:S01]  /*5640*/  @!PT LDS RZ, [RZ] ;  /* 0x00000000fffff984 */ /* 0x000fe20000000800 */
[----:B------:R-:W-:Y:S01]  /*5650*/  @!PT LDS RZ, [RZ] ;  /* 0x00000000fffff984 */ /* 0x000fe20000000800 */
[----:B------:R-:W-:Y:S01]  /*5660*/  @!PT LDS RZ, [RZ] ;  /* 0x00000000fffff984 */ /* 0x000fe20000000800 */
[----:B------:R-:W-:Y:S01]  /*5670*/  @!PT LDS RZ, [RZ] ;  /* 0x00000000fffff984 */ /* 0x000fe20000000800 */
[----:B------:R1:W-:Y:S06]  /*5680*/  MEMBAR.ALL.CTA ;  /* 0x0000000000007992 */ /* 0x0003ec0000008000 */
[----:B-1----:R-:W1:Y:S02]  /*5690*/  FENCE.VIEW.ASYNC.S ;  /* 0x00000000000073c6 */ /* 0x002e640000000000 */
[----:B-1----:R1:W-:Y:S01]  /*56a0*/  SYNCS.ARRIVE.TRANS64.RED.A1T0 RZ, [R0+URZ], RZ ;  /* 0x000000ff00ff79a7 */ /* 0x0023e200081004ff */
[----:B--2---:R-:W-:Y:S11]  /*56b0*/  LOP3.LUT P0, RZ, R6, 0x1, RZ, 0xc0, !PT ;  /* 0x0000000106ff7812 */ /* 0x004ff6000780c0ff */
[----:B------:R-:W-:Y:S02]  /*56c0*/  @!UPT UIADD3 URZ, UPT, UPT, URZ, URZ, URZ ;  /* 0x000000fffffff290 */ /* 0x000fe4000fffe0ff */
[----:B------:R-:W-:Y:S01]  /*56d0*/  VOTEU.ANY UP1, P0 ;  /* 0x0000000000ff7886 */ /* 0x000fe20000020100 */
[----:B------:R-:W-:Y:S01]  /*56e0*/  PLOP3.LUT P0, PT, PT, PT, UP1, 0x80, 0x8 ;  /* 0x000000000008781c */ /* 0x000fe20003f0f018 */
[----:B------:R-:W-:Y:S06]  /*56f0*/  UP2UR UR4, UPR, URZ, 0x2 ;  /* 0x00000002ff047883 */ /* 0x000fec0008000000 */
[----:B------:R-:W-:Y:S06]  /*5700*/  IMAD.U32 R68, RZ, RZ, UR4 ;  /* 0x00000004ff447e24 */ /* 0x000fec000f8e00ff */
[----:B------:R-:W-:Y:S02]  /*5710*/  @P0 SHF.R.U32.HI R2, RZ, 0x10, R5 ;  /* 0x00000010ff020819 */ /* 0x000fe40000011605 */
[----:B------:R-:W-:Y:S02]  /*5720*/  @P0 MOV R3, R4 ;  /* 0x0000000400030202 */ /* 0x000fe40000000f00 */
[----:B------:R-:W-:Y:S02]  /*5730*/  @P0 R2UR UR4, R2 ;  /* 0x00000000020402ca */ /* 0x000fe400000e0000 */
[----:B------:R-:W-:Y:S02]  /*5740*/  @P0 LOP3.LUT R4, R5, 0xffff, RZ, 0xc0, !PT ;  /* 0x0000ffff05040812 */ /* 0x000fe400078ec0ff */
[----:B------:R-:W-:Y:S02]  /*5750*/  @P0 R2UR UR6, R3 ;  /* 0x00000000030602ca */ /* 0x000fe400000e0000 */
[----:B------:R-:W-:Y:S07]  /*5760*/  @P0 R2UR UR5, R4 ;  /* 0x00000000040502ca */ /* 0x000fee00000e0000 */
[----:B------:R-:W-:Y:S02]  /*5770*/  @UP1 UMOV UR7, UR4 ;  /* 0x0000000400071c82 */ /* 0x000fe40008000000 */
[----:B------:R-:W-:Y:S02]  /*5780*/  IMAD.U32 R66, RZ, RZ, UR7 ;  /* 0x00000007ff427e24 */ /* 0x000fe4000f8e00ff */
[----:B------:R-:W-:Y:S02]  /*5790*/  @UP1 UMOV UR38, UR6 ;  /* 0x0000000600261c82 */ /* 0x000fe40008000000 */
[----:B------:R-:W-:Y:S01]  /*57a0*/  @UP1 UMOV UR37, UR5 ;  /* 0x0000000500251c82 */ /* 0x000fe20008000000 */
[----:B-1----:R-:W-:Y:S05]  /*57b0*/  BRA.U !UP0, `(.L_x_90) ;  /* 0x0000000108cc7547 */ /* 0x002fea000b800000 */
[----:B------:R-:W1:Y:S01]  /*57c0*/  LDCU UR12, c[0x0][0xb20] ;  /* 0x00016400ff0c77ac */ /* 0x000e620008000800 */
[----:B------:R-:W-:Y:S02]  /*57d0*/  UIMAD.WIDE.U32 UR4, UR62, UR59, URZ ;  /* 0x0000003b3e0472a5 */ /* 0x000fe4000f8e00ff */
[----:B------:R-:W-:Y:S02]  /*57e0*/  UIMAD.WIDE.U32 UR6, UR63, UR56, URZ ;  /* 0x000000383f0672a5 */ /* 0x000fe4000f8e00ff */
[----:B------:R-:W-:Y:S02]  /*57f0*/  UISETP.NE.AND UP0, UPT, UR58, 0x1, UPT ;  /* 0x000000013a00788c */ /* 0x000fe4000bf05270 */
[----:B------:R-:W-:Y:S02]  /*5800*/  UIMAD.WIDE.U32 UR8, UR37, UR59, URZ ;  /* 0x0000003b250872a5 */ /* 0x000fe4000f8e00ff */
[----:B------:R-:W-:Y:S02]  /*5810*/  UIMAD.WIDE.U32 UR10, UR38, UR56, URZ ;  /* 0x00000038260a72a5 */ /* 0x000fe4000f8e00ff */
[----:B------:R-:W-:Y:S02]  /*5820*/  UISETP.NE.AND UP1, UPT, UR43, 0x1, UPT ;  /* 0x000000012b00788c */ /* 0x000fe4000bf25270 */
[----:B------:R-:W-:Y:S01]  /*5830*/  UISETP.NE.AND UP2, UPT, UR42, 0x1, UPT ;  /* 0x000000012a00788c */ /* 0x000fe2000bf45270 */
[----:B------:R-:W-:Y:S02]  /*5840*/  UMOV UR4, UR5 ;  /* 0x0000000500047c82 */ /* 0x000fe40008000000 */
[----:B-1----:R-:W-:Y:S03]  /*5850*/  USHF.R.U32.HI UR5, URZ, UR12, UR4 ;  /* 0x0000000cff057299 */ /* 0x002fe60008011604 */
[----:B------:R-:W-:Y:S02]  /*5860*/  UMOV UR4, UR7 ;  /* 0x0000000700047c82 */ /* 0x000fe40008000000 */
[----:B------:R-:W-:Y:S02]  /*5870*/  USHF.R.U32.HI UR7, URZ, UR57, UR4 ;  /* 0x00000039ff077299 */ /* 0x000fe40008011604 */
[----:B------:R-:W-:Y:S02]  /*5880*/  USEL UR4, UR62, UR5, !UP0 ;  /* 0x000000053e047287 */ /* 0x000fe4000c000000 */
[----:B------:R-:W-:Y:S01]  /*5890*/  USEL UR7, UR63, UR7, !UP1 ;  /* 0x000000073f077287 */ /* 0x000fe2000c800000 */
[----:B------:R-:W-:Y:S01]  /*58a0*/  UMOV UR5, UR9 ;  /* 0x0000000900057c82 */ /* 0x000fe20008000000 */
[----:B------:R-:W-:Y:S02]  /*58b0*/  UIMAD.WIDE.U32 UR8, UR4, UR40, URZ ;  /* 0x00000028040872a5 */ /* 0x000fe4000f8e00ff */
[----:B------:R-:W-:Y:S03]  /*58c0*/  USHF.R.U32.HI UR6, URZ, UR12, UR5 ;  /* 0x0000000cff067299 */ /* 0x000fe60008011605 */
[----:B------:R-:W-:Y:S01]  /*58d0*/  UMOV UR5, UR11 ;  /* 0x0000000b00057c82 */ /* 0x000fe20008000000 */
[----:B------:R-:W-:Y:S02]  /*58e0*/  UIMAD.WIDE.U32 UR10, UR7, UR40, URZ ;  /* 0x00000028070a72a5 */ /* 0x000fe4000f8e00ff */
[----:B------:R-:W-:Y:S02]  /*58f0*/  USHF.R.U32.HI UR12, URZ, UR57, UR5 ;  /* 0x00000039ff0c7299 */ /* 0x000fe40008011605 */
[----:B------:R-:W-:Y:S01]  /*5900*/  USEL UR6, UR37, UR6, !UP0 ;  /* 0x0000000625067287 */ /* 0x000fe2000c000000 */
[----:B------:R-:W-:Y:S02]  /*5910*/  UMOV UR5, UR9 ;  /* 0x0000000900057c82 */ /* 0x000fe40008000000 */
[----:B------:R-:W-:Y:S01]  /*5920*/  UMOV UR10, UR11 ;  /* 0x0000000b000a7c82 */ /* 0x000fe20008000000 */
[----:B------:R-:W-:Y:S02]  /*5930*/  @UP2 USHF.R.U32.HI UR4, URZ, UR41, UR5 ;  /* 0x00000029ff042299 */ /* 0x000fe40008011605 */
[----:B------:R-:W-:Y:S02]  /*5940*/  @UP2 USHF.R.U32.HI UR7, URZ, UR41, UR10 ;  /* 0x00000029ff072299 */ /* 0x000fe4000801160a */
[----:B------:R-:W-:Y:S02]  /*5950*/  UIMAD UR4, UR42, UR4, URZ ;  /* 0x000000042a0472a4 */ /* 0x000fe4000f8e02ff */
[----:B------:R-:W-:Y:S02]  /*5960*/  UIMAD.WIDE.U32 UR10, UR6, UR40, URZ ;  /* 0x00000028060a72a5 */ /* 0x000fe4000f8e00ff */
[----:B------:R-:W-:Y:S02]  /*5970*/  USEL UR5, UR38, UR12, !UP1 ;  /* 0x0000000c26057287 */ /* 0x000fe4000c800000 */
[----:B------:R-:W-:Y:S02]  /*5980*/  UIMAD UR8, UR42, UR7, URZ ;  /* 0x000000072a0872a4 */ /* 0x000fe4000f8e02ff */
[----:B------:R-:W-:Y:S03]  /*5990*/  UISETP.GE.AND UP0, UPT, UR6, UR4, UPT ;  /* 0x000000040600728c */ /* 0x000fe6000bf06270 */
[----:B------:R-:W-:Y:S01]  /*59a0*/  UMOV UR4, UR11 ;  /* 0x0000000b00047c82 */ /* 0x000fe20008000000 */
[----:B------:R-:W-:Y:S02]  /*59b0*/  UISETP.GE.OR UP0, UPT, UR5, UR8, UP0 ;  /* 0x000000080500728c */ /* 0x000fe40008706670 */
[----:B------:R-:W-:Y:S02]  /*59c0*/  USHF.R.U32.HI UR4, URZ, UR41, UR4 ;  /* 0x00000029ff047299 */ /* 0x000fe40008011604 */
[----:B------:R-:W-:Y:S02]  /*59d0*/  UIMAD.WIDE.U32 UR8, UR5, UR40, URZ ;  /* 0x00000028050872a5 */ /* 0x000fe4000f8e00ff */
[----:B------:R-:W-:Y:S02]  /*59e0*/  USEL UR11, UR6, UR4, !UP2 ;  /* 0x00000004060b7287 */ /* 0x000fe4000d000000 */
[----:B------:R-:W-:Y:S02]  /*59f0*/  UIADD3 UR8, UPT, UPT, -UR5, URZ, URZ ;  /* 0x000000ff05087290 */ /* 0x000fe4000fffe1ff */
[----:B------:R-:W-:Y:S01]  /*5a00*/  UIADD3 UR10, UPT, UPT, -UR11, URZ, URZ ;  /* 0x000000ff0b0a7290 */ /* 0x000fe2000fffe1ff */
[----:B------:R-:W-:Y:S01]  /*5a10*/  @!UP0 UMOV UR4, UR9 ;  /* 0x0000000900048c82 */ /* 0x000fe20008000000 */
[----:B------:R-:W-:Y:S02]  /*5a20*/  UIADD3 UR9, UPT, UPT, -UR6, URZ, URZ ;  /* 0x000000ff06097290 */ /* 0x000fe4000fffe1ff */
[----:B------:R-:W-:Y:S02]  /*5a30*/  @!UP0 USHF.R.U32.HI UR4, URZ, UR41, UR4 ;  /* 0x00000029ff048299 */ /* 0x000fe40008011604 */
[----:B------:R-:W-:Y:S02]  /*5a40*/  UIMAD UR10, UR42, UR10, UR6 ;  /* 0x0000000a2a0a72a4 */ /* 0x000fe4000f8e0206 */
[----:B------:R-:W-:Y:S04]  /*5a50*/  @!UP0 USEL UR4, UR5, UR4, !UP2 ;  /* 0x0000000405048287 */ /* 0x000fe8000d000000 */
[----:B------:R-:W-:Y:S02]  /*5a60*/  @!UP0 UIMAD UR10, UR7, UR10, UR4 ;  /* 0x0000000a070a82a4 */ /* 0x000fe4000f8e0204 */
[----:B------:R-:W-:Y:S02]  /*5a70*/  @!UP0 UIADD3 UR11, UPT, UPT, UR11, -UR4, URZ ;  /* 0x800000040b0b8290 */ /* 0x000fe4000fffe0ff */
[----:B------:R-:W-:Y:S02]  /*5a80*/  UIMAD UR7, UR43, UR8, UR38 ;  /* 0x000000082b0772a4 */ /* 0x000fe4000f8e0226 */
[----:B------:R-:W-:Y:S02]  /*5a90*/  @!UP0 UIMAD UR6, UR11, UR42, UR5 ;  /* 0x0000002a0b0682a4 */ /* 0x000fe4000f8e0205 */
[----:B------:R-:W-:Y:S01]  /*5aa0*/  UIMAD UR4, UR58, UR9, UR37 ;  /* 0x000000093a0472a4 */ /* 0x000fe2000f8e0225 */
[----:B------:R-:W-:Y:S02]  /*5ab0*/  @!UP0 UMOV UR5, UR10 ;  /* 0x0000000a00058c82 */ /* 0x000fe40008000000 */
[----:B------:R-:W-:Y:S02]  /*5ac0*/  UIMAD UR38, UR5, UR43, UR7 ;  /* 0x0000002b052672a4 */ /* 0x000fe4000f8e0207 */
[----:B------:R-:W-:Y:S11]  /*5ad0*/  UIMAD UR37, UR6, UR58, UR4 ;  /* 0x0000003a062572a4 */ /* 0x000ff6000f8e0204 */
[----:B------:R-:W-:Y:S01]  /*5ae0*/  @!UPT UIADD3 URZ, UPT, UPT, URZ, URZ, URZ ;  /* 0x000000fffffff290 */ /* 0x000fe2000fffe0ff */
.L_x_90:
[----:B------:R-:W-:Y:S01]  /*5af0*/  UISETP.NE.AND UP0, UPT, UR39, 0x1, UPT ;  /* 0x000000012700788c */ /* 0x000fe2000bf05270 */
[----:B------:R-:W-:Y:S01]  /*5b00*/  R2UR UR11, R67 ;  /* 0x00000000430b72ca */ /* 0x000fe200000e0000 */
[----:B------:R-:W-:Y:S01]  /*5b10*/  USHF.L.U32 UR50, UR25, 0x6, URZ ;  /* 0x0000000619327899 */ /* 0x000fe200080006ff */
[----:B------:R-:W-:Y:S01]  /*5b20*/  IADD3 R58, PT, PT, R58, 0x1, RZ ;  /* 0x000000013a3a7810 */ /* 0x000fe20007ffe0ff */
[----:B------:R-:W-:Y:S07]  /*5b30*/  USHF.L.U32 UR49, UR26, 0x6, URZ ;  /* 0x000000061a317899 */ /* 0x000fee00080006ff */
[----:B------:R-:W1:Y:S01]  /*5b40*/  @!UP0 LDCU.128 UR12, c[0x0][0xb10] ;  /* 0x00016200ff0c87ac */ /* 0x000e620008000c00 */
[----:B------:R-:W2:Y:S01]  /*5b50*/  @!UP0 LDCU UR5, c[0x0][0xb0c] ;  /* 0x00016180ff0587ac */ /* 0x000ea20008000800 */
[----:B------:R-:W3:Y:S01]  /*5b60*/  @!UP0 LDCU UR10, c[0x0][0xb20] ;  /* 0x00016400ff0a87ac */ /* 0x000ee20008000800 */
[----:B-1----:R-:W-:Y:S02]  /*5b70*/  UIMAD.WIDE.U32 UR8, UR38, UR12, URZ ;  /* 0x0000000c260872a5 */ /* 0x002fe4000f8e00ff */
[----:B------:R-:W-:Y:S02]  /*5b80*/  UIMAD.WIDE.U32 UR6, UR37, UR15, URZ ;  /* 0x0000000f250672a5 */ /* 0x000fe4000f8e00ff */
[----:B------:R-:W-:Y:S03]  /*5b90*/  @!UP0 UISETP.NE.AND UP1, UPT, UR14, 0x1, UPT ;  /* 0x000000010e00888c */ /* 0x000fe6000bf25270 */
[----:B------:R-:W-:Y:S01]  /*5ba0*/  @!UP0 UMOV UR4, UR9 ;  /* 0x0000000900048c82 */ /* 0x000fe20008000000 */
[----:B--2---:R-:W-:Y:S02]  /*5bb0*/  @!UP0 UISETP.NE.AND UP2, UPT, UR5, 0x1, UPT ;  /* 0x000000010500888c */ /* 0x004fe4000bf45270 */
[----:B------:R-:W-:Y:S01]  /*5bc0*/  @!UP0 USHF.R.U32.HI UR4, URZ, UR13, UR4 ;  /* 0x0000000dff048299 */ /* 0x000fe20008011604 */
[----:B------:R-:W-:Y:S02]  /*5bd0*/  @!UP0 UMOV UR6, UR7 ;  /* 0x0000000700068c82 */ /* 0x000fe40008000000 */
[----:B---3--:R-:W-:Y:S02]  /*5be0*/  @!UP0 USHF.R.U32.HI UR6, URZ, UR10, UR6 ;  /* 0x0000000aff068299 */ /* 0x008fe40008011606 */
[----:B------:R-:W-:Y:S02]  /*5bf0*/  @!UP0 USEL UR7, UR38, UR4, !UP2 ;  /* 0x0000000426078287 */ /* 0x000fe4000d000000 */
[----:B------:R-:W-:Y:S04]  /*5c00*/  @!UP0 USEL UR6, UR37, UR6, !UP1 ;  /* 0x0000000625068287 */ /* 0x000fe8000c800000 */
[----:B------:R-:W-:Y:S02]  /*5c10*/  @!UP0 UIADD3 UR4, UPT, UPT, -UR7, UR6, URZ ;  /* 0x0000000607048290 */ /* 0x000fe4000fffe1ff */
[----:B------:R-:W-:Y:S02]  /*5c20*/  @!UP0 UIADD3 UR6, UPT, UPT, UR7, -UR6, URZ ;  /* 0x8000000607068290 */ /* 0x000fe4000fffe0ff */
[----:B------:R-:W-:Y:S02]  /*5c30*/  @!UP0 UIMAD UR38, UR4, UR5, UR38 ;  /* 0x00000005042682a4 */ /* 0x000fe4000f8e0226 */
[----:B------:R-:W-:Y:S02]  /*5c40*/  @!UP0 UIMAD UR37, UR6, UR14, UR37 ;  /* 0x0000000e062582a4 */ /* 0x000fe4000f8e0225 */
[----:B------:R-:W-:Y:S09]  /*5c50*/  ULOP3.LUT UP0, URZ, UR11, 0x3f0, URZ, 0xc0, !UPT ;  /* 0x000003f00bff7892 */ /* 0x000ff2000f80c0ff */
[----:B------:R-:W-:Y:S05]  /*5c60*/  BRA.U !UP0, `(.L_x_91) ;  /* 0x00000001087c7547 */ /* 0x000fea000b800000 */
[----:B------:R-:W1:Y:S01]  /*5c70*/  LDCU.64 UR8, c[0x4][0x80] ;  /* 0x01001000ff0877ac */ /* 0x000e620008000a00 */
[----:B------:R-:W-:Y:S01]  /*5c80*/  MOV R2, 0x0 ;  /* 0x0000000000027802 */ /* 0x000fe20000000f00 */
[----:B------:R-:W-:Y:S02]  /*5c90*/  HFMA2 R12, -RZ, RZ, 0, 5.9604644775390625e-08 ;  /* 0x00000001ff0c7431 */ /* 0x000fe400000001ff */
[----:B------:R-:W-:Y:S01]  /*5ca0*/  IMAD.MOV.U32 R8, RZ, RZ, 0x70 ;  /* 0x00000070ff087424 */ /* 0x000fe200078e00ff */
[----:B------:R2:W3:Y:S01]  /*5cb0*/  LDC.64 R14, c[0x4][R2] ;  /* 0x01000000020e7b82 */ /* 0x0004e20000000a00 */
[----:B------:R-:W4:Y:S01]  /*5cc0*/  LDCU.64 UR6, c[0x4][0x88] ;  /* 0x01001100ff0677ac */ /* 0x000f220008000a00 */
[----:B------:R-:W-:Y:S01]  /*5cd0*/  IMAD.MOV.U32 R13, RZ, RZ, RZ ;  /* 0x000000ffff0d7224 */ /* 0x000fe200078e00ff */
[----:B------:R-:W2:Y:S01]  /*5ce0*/  LDCU.64 UR4, c[0x4][0x8] ;  /* 0x01000100ff0477ac */ /* 0x000ea20008000a00 */
[----:B-1----:R-:W-:Y:S01]  /*5cf0*/  MOV R5, UR9 ;  /* 0x0000000900057c02 */ /* 0x002fe20008000f00 */
[----:B------:R-:W-:Y:S01]  /*5d00*/  IMAD.U32 R4, RZ, RZ, UR8 ;  /* 0x00000008ff047e24 */ /* 0x000fe2000f8e00ff */
[----:B----4-:R-:W-:Y:S01]  /*5d10*/  MOV R7, UR7 ;  /* 0x0000000700077c02 */ /* 0x010fe20008000f00 */
[----:B------:R-:W-:Y:S01]  /*5d20*/  IMAD.U32 R6, RZ, RZ, UR6 ;  /* 0x00000006ff067e24 */ /* 0x000fe2000f8e00ff */
[----:B--2---:R-:W-:Y:S01]  /*5d30*/  MOV R11, UR5 ;  /* 0x00000005000b7c02 */ /* 0x004fe20008000f00 */
[----:B------:R-:W-:Y:S02]  /*5d40*/  IMAD.U32 R10, RZ, RZ, UR4 ;  /* 0x00000004ff0a7e24 */ /* 0x000fe4000f8e00ff */
[----:B------:R-:W-:Y:S07]  /*5d50*/  LEPC R20, `(.L_x_92) ;  /* 0x000000001014794e */ /* 0x000fee0000000000 */
[----:B---3-5:R-:W-:Y:S05]  /*5d60*/  CALL.ABS.NOINC R14 ;  /* 0x000000000e007343 */ /* 0x028fea0003c00000 */
.L_x_92:
[----:B------:R-:W1:Y:S01]  /*5d70*/  LDCU.64 UR8, c[0x4][0x80] ;  /* 0x01001000ff0877ac */ /* 0x000e620008000a00 */
[----:B------:R-:W2:Y:S01]  /*5d80*/  LDC.64 R2, c[0x4][R2] ;  /* 0x0100000002027b82 */ /* 0x000ea20000000a00 */
[----:B------:R-:W-:Y:S02]  /*5d90*/  HFMA2 R12, -RZ, RZ, 0, 5.9604644775390625e-08 ;  /* 0x00000001ff0c7431 */ /* 0x000fe400000001ff */
[----:B------:R-:W-:Y:S02]  /*5da0*/  IMAD.MOV.U32 R8, RZ, RZ, 0x70 ;  /* 0x00000070ff087424 */ /* 0x000fe400078e00ff */
[----:B------:R-:W-:Y:S01]  /*5db0*/  IMAD.MOV.U32 R13, RZ, RZ, RZ ;  /* 0x000000ffff0d7224 */ /* 0x000fe200078e00ff */
[----:B------:R-:W3:Y:S01]  /*5dc0*/  LDCU.64 UR6, c[0x4][0x88] ;  /* 0x01001100ff0677ac */ /* 0x000ee20008000a00 */
[----:B------:R-:W4:Y:S01]  /*5dd0*/  LDCU.64 UR4, c[0x4][0x8] ;  /* 0x01000100ff0477ac */ /* 0x000f220008000a00 */
[----:B-1----:R-:W-:Y:S02]  /*5de0*/  MOV R4, UR8 ;  /* 0x0000000800047c02 */ /* 0x002fe40008000f00 */
[----:B------:R-:W-:Y:S02]  /*5df0*/  MOV R5, UR9 ;  /* 0x0000000900057c02 */ /* 0x000fe40008000f00 */
[----:B---3--:R-:W-:Y:S01]  /*5e00*/  MOV R7, UR7 ;  /* 0x0000000700077c02 */ /* 0x008fe20008000f00 */
[----:B------:R-:W-:Y:S01]  /*5e10*/  IMAD.U32 R6, RZ, RZ, UR6 ;  /* 0x00000006ff067e24 */ /* 0x000fe2000f8e00ff */
[----:B----4-:R-:W-:Y:S01]  /*5e20*/  MOV R11, UR5 ;  /* 0x00000005000b7c02 */ /* 0x010fe20008000f00 */
[----:B------:R-:W-:Y:S02]  /*5e30*/  IMAD.U32 R10, RZ, RZ, UR4 ;  /* 0x00000004ff0a7e24 */ /* 0x000fe4000f8e00ff */
[----:B------:R-:W-:Y:S07]  /*5e40*/  LEPC R20, `(.L_x_91) ;  /* 0x000000001014794e */ /* 0x000fee0000000000 */
[----:B--2---:R-:W-:Y:S05]  /*5e50*/  CALL.ABS.NOINC R2 ;  /* 0x0000000002007343 */ /* 0x004fea0003c00000 */
.L_x_91:
[----:B------:R-:W-:Y:S02]  /*5e60*/  R2UR UR6, R56 ;  /* 0x00000000380672ca */ /* 0x000fe400000e0000 */
[----:B------:R-:W-:Y:S02]  /*5e70*/  R2UR UR5, R65 ;  /* 0x00000000410572ca */ /* 0x000fe400000e0000 */
[----:B------:R-:W-:Y:S02]  /*5e80*/  R2UR UR4, R64 ;  /* 0x00000000400472ca */ /* 0x000fe400000e0000 */
[----:B------:R-:W-:Y:S02]  /*5e90*/  ISETP.NE.U32.AND P4, PT, R50, RZ, PT ;  /* 0x000000ff3200720c */ /* 0x000fe40003f85070 */
[----:B------:R-:W-:Y:S02]  /*5ea0*/  ISETP.NE.U32.AND P2, PT, RZ, UR60, PT ;  /* 0x0000003cff007c0c */ /* 0x000fe4000bf45070 */
[----:B------:R-:W-:Y:S02]  /*5eb0*/  ISETP.NE.AND.EX P4, PT, R51, RZ, PT, P4 ;  /* 0x000000ff3300720c */ /* 0x000fe40003f85340 */
[----:B------:R-:W-:Y:S01]  /*5ec0*/  ISETP.NE.AND.EX P2, PT, RZ, UR61, PT, P2 ;  /* 0x0000003dff007c0c */ /* 0x000fe2000bf45320 */
[----:B------:R-:W-:Y:S02]  /*5ed0*/  UISETP.NE.AND UP2, UPT, UR6, URZ, UPT ;  /* 0x000000ff0600728c */ /* 0x000fe4000bf45270 */
[----:B------:R-:W-:Y:S04]  /*5ee0*/  UISETP.NE.U32.AND UP0, UPT, UR5, URZ, UPT ;  /* 0x000000ff0500728c */ /* 0x000fe8000bf05070 */
[----:B------:R-:W-:Y:S01]  /*5ef0*/  UISETP.NE.AND.EX UP1, UPT, UR4, URZ, UPT, UP0 ;  /* 0x000000ff0400728c */ /* 0x000fe2000bf25300 */
[----:B------:R-:W-:Y:S01]  /*5f00*/  PLOP3.LUT P1, PT, PT, PT, UP2, 0x80, 0x8 ;  /* 0x000000000008781c */ /* 0x000fe20003f2f028 */
[----:B------:R-:W-:Y:S03]  /*5f10*/  UPLOP3.LUT UP0, UPT, UPT, UPT, UPT, 0x40, 0x4 ;  /* 0x000000000004789c */ /* 0x000fe60003f0e870 */
[----:B------:R-:W-:Y:S06]  /*5f20*/  @UP2 UPLOP3.LUT UP0, UPT, UPT, UPT, UP1, 0x80, 0x8 ;  /* 0x000000000008289c */ /* 0x000fec0003f0f010 */
[----:B------:R-:W-:Y:S01]  /*5f30*/  PLOP3.LUT P0, PT, PT, PT, UP0, 0x80, 0x8 ;  /* 0x000000000008781c */ /* 0x000fe20003f0f008 */
[----:B------:R-:W-:Y:S01]  /*5f40*/  @!UPT UIADD3 URZ, UPT, UPT, URZ, URZ, URZ ;  /* 0x000000fffffff290 */ /* 0x000fe2000fffe0ff */
[----:B------:R-:W-:Y:S11]  /*5f50*/  BRA.U !UP1, `(.L_x_93) ;  /* 0x0000000109407547 */ /* 0x000ff6000b800000 */
[----:B------:R-:W-:Y:S01]  /*5f60*/  UISETP.NE.U32.AND UP0, UPT, UR60, URZ, UPT ;  /* 0x000000ff3c00728c */ /* 0x000fe2000bf05070 */
[----:B------:R-:W-:Y:S01]  /*5f70*/  R2UR UR6, R65 ;  /* 0x00000000410672ca */ /* 0x000fe200000e0000 */
[----:B------:R-:W1:Y:S01]  /*5f80*/  LDCU.64 UR8, c[0x0][0x358] ;  /* 0x00006b00ff0877ac */ /* 0x000e620008000a00 */
[----:B------:R-:W-:Y:S02]  /*5f90*/  HFMA2 R52, -RZ, RZ, 0, 5.9604644775390625e-08 ;  /* 0x00000001ff347431 */ /* 0x000fe400000001ff */
[----:B------:R-:W-:Y:S01]  /*5fa0*/  IMAD.MOV.U32 R0, RZ, RZ, 0x1 ;  /* 0x00000001ff007424 */ /* 0x000fe200078e00ff */
[----:B------:R-:W-:Y:S06]  /*5fb0*/  UISETP.NE.AND.EX UP0, UPT, UR61, URZ, UPT, UP0 ;  /* 0x000000ff3d00728c */ /* 0x000fec000bf05300 */
[----:B------:R-:W-:Y:S05]  /*5fc0*/  PLOP3.LUT P3, PT, PT, PT, UP0, 0x80, 0x8 ;  /* 0x000000000008781c */ /* 0x000fea0003f6f008 */
[----:B------:R-:W2:Y:S01]  /*5fd0*/  @UP0 LDCU.64 UR4, c[0x0][0x888] ;  /* 0x00011100ff0407ac */ /* 0x000ea20008000a00 */
[----:B------:R-:W-:Y:S07]  /*5fe0*/  @UP0 UIMAD UR6, UR36, UR6, URZ ;  /* 0x00000006240602a4 */ /* 0x000fee000f8e02ff */
[----:B------:R-:W-:Y:S01]  /*5ff0*/  @!P3 PRMT R52, R0, 0x7610, R52 ;  /* 0x000076100034b816 */ /* 0x000fe20000000034 */
[----:B--2---:R-:W-:Y:S06]  /*6000*/  @UP0 UIMAD.WIDE UR4, UR6, 0x4, UR4 ;  /* 0x00000004060408a5 */ /* 0x004fec000f8e0204 */
[----:B------:R-:W-:Y:S02]  /*6010*/  IMAD.U32 R2, RZ, RZ, UR4 ;  /* 0x00000004ff027e24 */ /* 0x000fe4000f8e00ff */
[----:B------:R-:W-:Y:S03]  /*6020*/  IMAD.U32 R3, RZ, RZ, UR5 ;  /* 0x00000005ff037e24 */ /* 0x000fe6000f8e00ff */
[----:B------:R-:W2:Y:S02]  /*6030*/  @!UP0 LDCU UR4, c[0x0][0x880] ;  /* 0x00011000ff0487ac */ /* 0x000ea40008000800 */
[----:B-1---5:R1:W5:Y:S02]  /*6040*/  @P3 LDG.E R26, desc[UR8][R2.64] ;  /* 0x00000008021a3981 */ /* 0x022364000c1e1900 */
[----:B-12---:R-:W-:Y:S02]  /*6050*/  @!P3 MOV R26, UR4 ;  /* 0x00000004001abc02 */ /* 0x006fe40008000f00 */
.L_x_93:
[----:B------:R-:W-:Y:S05]  /*6060*/  @!P4 BRA `(.L_x_94) ;  /* 0x000000000024c947 */ /* 0x000fea0003800000 */
[----:B------:R-:W-:Y:S01]  /*6070*/  ISETP.NE.U32.AND P3, PT, R48, RZ, PT ;  /* 0x000000ff3000720c */ /* 0x000fe20003f65070 */
[----:B------:R-:W1:Y:S03]  /*6080*/  LDCU.64 UR4, c[0x0][0x358] ;  /* 0x00006b00ff0477ac */ /* 0x000e660008000a00 */
[----:B------:R-:W-:Y:S11]  /*6090*/  ISETP.NE.AND.EX P3, PT, R49, RZ, PT, P3 ;  /* 0x000000ff3100720c */ /* 0x000ff60003f65330 */
[----:B------:R-:W-:Y:S02]  /*60a0*/  @!UPT UIADD3 URZ, UPT, UPT, URZ, URZ, URZ ;  /* 0x000000fffffff290 */ /* 0x000fe4000fffe0ff */
[----:B------:R-:W2:Y:S01]  /*60b0*/  @P3 LDC.64 R2, c[0x0][0x8a8] ;  /* 0x00022a00ff023b82 */ /* 0x000ea20000000a00 */
[----:B------:R-:W-:Y:S04]  /*60c0*/  @P3 IMAD R0, R50, UR36, RZ ;  /* 0x0000002432003c24 */ /* 0x000fe8000f8e02ff */
[----:B--2---:R-:W-:Y:S05]  /*60d0*/  @P3 IMAD.WIDE R2, R0, 0x4, R2 ;  /* 0x0000000400023825 */ /* 0x004fea00078e0202 */
[----:B-1---5:R1:W5:Y:S02]  /*60e0*/  @P3 LDG.E R24, desc[UR4][R2.64] ;  /* 0x0000000402183981 */ /* 0x022364000c1e1900 */
[----:B-1----:R-:W2:Y:S02]  /*60f0*/  @!P3 LDC R24, c[0x0][0x8a0] ;  /* 0x00022800ff18bb82 */ /* 0x002ea40000000800 */
.L_x_94:
[----:B-----5:R-:W-:Y:S01]  /*6100*/  FSETP.NEU.AND P3, PT, R26, RZ, PT ;  /* 0x000000ff1a00720b */ /* 0x020fe20003f6d000 */
[----:B------:R-:W-:Y:S01]  /*6110*/  IMAD.U32 R2, RZ, RZ, UR46 ;  /* 0x0000002eff027e24 */ /* 0x000fe2000f8e00ff */
[----:B------:R-:W-:Y:S01]  /*6120*/  SEL R5, RZ, 0xffffffff, P2 ;  /* 0xffffffffff057807 */ /* 0x000fe20001000000 */
[----:B------:R-:W-:Y:S01]  /*6130*/  ULOP3.LUT UR4, UR55, 0x1, URZ, 0x3c, !UPT ;  /* 0x0000000137047892 */ /* 0x000fe2000f8e3cff */
[----:B------:R-:W-:Y:S01]  /*6140*/  @P1 LOP3.LUT P2, RZ, R52, 0xff, RZ, 0xc0, !PT ;  /* 0x000000ff34ff1812 */ /* 0x000fe2000784c0ff */
[----:B------:R-:W-:Y:S01]  /*6150*/  BSSY B1, `(.L_x_95) ;  /* 0x000004b000017945 */ /* 0x000fe20003800000 */
[----:B------:R-:W-:Y:S01]  /*6160*/  @P1 SEL R0, RZ, 0xffffffff, P3 ;  /* 0xffffffffff001807 */ /* 0x000fe20001800000 */
[----:B------:R-:W-:Y:S01]  /*6170*/  IMAD.MOV.U32 R75, RZ, RZ, 0x1 ;  /* 0x00000001ff4b7424 */ /* 0x000fe200078e00ff */
[----:B------:R-:W-:Y:S01]  /*6180*/  LEA R2, R2, UR44, 0x3 ;  /* 0x0000002c02027c11 */ /* 0x000fe2000f8e18ff */
[----:B------:R-:W-:Y:S01]  /*6190*/  IMAD.U32 R73, RZ, RZ, UR4 ;  /* 0x00000004ff497e24 */ /* 0x000fe2000f8e00ff */
[----:B------:R-:W-:Y:S01]  /*61a0*/  @P0 SEL R0, R5, R0, !P2 ;  /* 0x0000000005000207 */ /* 0x000fe20005000000 */
[----:B------:R-:W-:Y:S01]  /*61b0*/  IMAD.U32 R74, RZ, RZ, UR46 ;  /* 0x0000002eff4a7e24 */ /* 0x000fe2000f8e00ff */
[----:B------:R-:W-:Y:S02]  /*61c0*/  LEA R72, R22, UR44, 0x3 ;  /* 0x0000002c16487c11 */ /* 0x000fe4000f8e18ff */
[----:B------:R-:W-:Y:S02]  /*61d0*/  CS2R R46, SRZ ;  /* 0x00000000002e7805 */ /* 0x000fe4000001ff00 */
[----:B------:R-:W-:Y:S02]  /*61e0*/  @P1 LOP3.LUT R0, R0, 0x1, RZ, 0xc0, !PT ;  /* 0x0000000100001812 */ /* 0x000fe400078ec0ff */
[----:B------:R-:W-:Y:S02]  /*61f0*/  CS2R R44, SRZ ;  /* 0x00000000002c7805 */ /* 0x000fe4000001ff00 */
[----:B------:R-:W-:Y:S02]  /*6200*/  SHF.L.U32 R3, R60, 0x1f, RZ ;  /* 0x0000001f3c037819 */ /* 0x000fe400000006ff */
[----:B------:R-:W-:Y:S02]  /*6210*/  CS2R R42, SRZ ;  /* 0x00000000002a7805 */ /* 0x000fe4000001ff00 */
[----:B------:R-:W-:Y:S02]  /*6220*/  ISETP.NE.U32.OR P5, PT, R0, 0x1, !P1 ;  /* 0x000000010000780c */ /* 0x000fe40004fa5470 */
[----:B------:R-:W-:Y:S02]  /*6230*/  CS2R R40, SRZ ;  /* 0x0000000000287805 */ /* 0x000fe4000001ff00 */
[----:B------:R-:W-:Y:S02]  /*6240*/  PLOP3.LUT P2, PT, PT, PT, UP1, 0x80, 0x8 ;  /* 0x000000000008781c */ /* 0x000fe40003f4f018 */
[----:B------:R-:W-:Y:S02]  /*6250*/  CS2R R38, SRZ ;  /* 0x0000000000267805 */ /* 0x000fe4000001ff00 */
[----:B------:R-:W-:Y:S02]  /*6260*/  LEA.HI R25, R22, R22, RZ, 0x1 ;  /* 0x0000001616197211 */ /* 0x000fe400078f08ff */
[----:B------:R-:W-:Y:S02]  /*6270*/  CS2R R36, SRZ ;  /* 0x0000000000247805 */ /* 0x000fe4000001ff00 */
[----:B------:R-:W-:Y:S02]  /*6280*/  LOP3.LUT P4, R57, R52, 0xff, RZ, 0xc0, !PT ;  /* 0x000000ff34397812 */ /* 0x000fe4000788c0ff */
[----:B------:R-:W-:Y:S02]  /*6290*/  CS2R R34, SRZ ;  /* 0x0000000000227805 */ /* 0x000fe4000001ff00 */
[----:B------:R-:W-:Y:S02]  /*62a0*/  SEL R4, RZ, 0xffffffff, P3 ;  /* 0xffffffffff047807 */ /* 0x000fe40001800000 */
[----:B------:R-:W-:Y:S02]  /*62b0*/  CS2R R32, SRZ ;  /* 0x0000000000207805 */ /* 0x000fe4000001ff00 */
[----:B------:R-:W-:Y:S02]  /*62c0*/  P2R R69, PR, RZ, 0x20 ;  /* 0x00000020ff457803 */ /* 0x000fe40000000000 */
[----:B------:R-:W-:Y:S02]  /*62d0*/  @P5 SHF.L.U32 R0, R73, 0x1f, RZ ;  /* 0x0000001f49005819 */ /* 0x000fe400000006ff */
[----:B------:R-:W-:Y:S02]  /*62e0*/  @P2 SEL R4, R5, R4, !P4 ;  /* 0x0000000405042207 */ /* 0x000fe40006000000 */
[----:B------:R1:W3:Y:S02]  /*62f0*/  @P5 SYNCS.PHASECHK.TRANS64.TRYWAIT P1, [R2+URZ+0x60], R0 ;  /* 0x00006000020055a7 */ /* 0x0002e400080211ff */
[----:B------:R-:W-:Y:S04]  /*6300*/  LOP3.LUT R4, R4, 0x1, RZ, 0xc0, !PT ;  /* 0x0000000104047812 */ /* 0x000fe800078ec0ff */
[----:B------:R-:W-:Y:S04]  /*6310*/  ISETP.NE.U32.AND P2, PT, R4, 0x1, PT ;  /* 0x000000010400780c */ /* 0x000fe80003f45070 */
[----:B------:R-:W-:Y:S01]  /*6320*/  P2R R76, PR, RZ, 0x4 ;  /* 0x00000004ff4c7803 */ /* 0x000fe20000000000 */
[----:B------:R4:W2:Y:S01]  /*6330*/  SYNCS.PHASECHK.TRANS64.TRYWAIT P0, [R72+URZ+0xc0], R3 ;  /* 0x0000c003480075a7 */ /* 0x0008a200080011ff */
[C---:B-1----:R-:W-:Y:S01]  /*6340*/  IMAD.SHL.U32 R0, R25.reuse, 0x20, RZ ;  /* 0x0000002019007824 */ /* 0x042fe200078e00ff */
[----:B------:R-:W-:Y:S04]  /*6350*/  LOP3.LUT R25, R25, 0xffe, RZ, 0xc0, !PT ;  /* 0x00000ffe19197812 */ /* 0x000fe800078ec0ff */
[----:B------:R-:W-:Y:S01]  /*6360*/  LOP3.LUT R0, R0, 0xffffffc0, RZ, 0xc0, !PT ;  /* 0xffffffc000007812 */ /* 0x000fe200078ec0ff */
[----:B------:R-:W-:Y:S04]  /*6370*/  IMAD.IADD R25, R22, 0x1, -R25 ;  /* 0x0000000116197824 */ /* 0x000fe800078e0a19 */
[----:B------:R-:W-:Y:S04]  /*6380*/  IMAD.IADD R0, R23, 0x1, R0 ;  /* 0x0000000117007824 */ /* 0x000fe800078e0200 */
[----:B------:R-:W-:Y:S01]  /*6390*/  IMAD R25, R25, 0x100000, R0 ;  /* 0x0010000019197824 */ /* 0x000fe200078e0200 */
[----:B---3--:R-:W-:Y:S01]  /*63a0*/  @P5 SEL R75, RZ, 0x1, !P1 ;  /* 0x00000001ff4b5807 */ /* 0x008fe20004800000 */
[----:B----4-:R-:W-:Y:S06]  /*63b0*/  @!P5 BRA `(.L_x_96) ;  /* 0x000000000090d947 */ /* 0x010fec0003800000 */
[----:B------:R-:W-:Y:S01]  /*63c0*/  HFMA2 R39, -RZ, RZ, 0, 0 ;  /* 0x00000000ff277431 */ /* 0x000fe200000001ff */
[----:B------:R-:W-:Y:S01]  /*63d0*/  ISETP.NE.AND P1, PT, R75, RZ, PT ;  /* 0x000000ff4b00720c */ /* 0x000fe20003f25270 */
[----:B------:R-:W-:Y:S01]  /*63e0*/  IMAD.U32 R5, RZ, RZ, UR46 ;  /* 0x0000002eff057e24 */ /* 0x000fe2000f8e00ff */
[----:B------:R-:W-:Y:S11]  /*63f0*/  BSSY B0, `(.L_x_97) ;  /* 0x0000005000007945 */ /* 0x000ff60003800000 */
[----:B------:R-:W-:Y:S05]  /*6400*/  @P1 BRA `(.L_x_98) ;  /* 0x00000000000c1947 */ /* 0x000fea0003800000 */
[----:B------:R-:W-:Y:S04]  /*6410*/  SHF.L.U32 R0, R73, 0x1f, RZ ;  /* 0x0000001f49007819 */ /* 0x000fe800000006ff */
[----:B------:R-:W1:Y:S02]  /*6420*/  SYNCS.PHASECHK.TRANS64.TRYWAIT P1, [R2+URZ+0x60], R0 ;  /* 0x00006000020075a7 */ /* 0x000e6400080211ff */
[----:B-1----:R-:W-:Y:S05]  /*6430*/  @!P1 BRA `(.L_x_99) ;  /* 0x0000001c00889947 */ /* 0x002fea0003800000 */
.L_x_98:
[----:B------:R-:W-:Y:S05]  /*6440*/  BSYNC B0 ;  /* 0x0000000000007941 */ /* 0x000fea0003800000 */
.L_x_97:
[----:B------:R-:W-:Y:S01]  /*6450*/  ISETP.NE.AND P1, PT, R76, RZ, PT ;  /* 0x000000ff4c00720c */ /* 0x000fe20003f25270 */
[----:B------:R-:W-:Y:S01]  /*6460*/  IMAD.MOV.U32 R38, RZ, RZ, RZ ;  /* 0x000000ffff267224 */ /* 0x000fe200078e00ff */
[----:B------:R-:W-:Y:S02]  /*6470*/  CS2R R36, SRZ ;  /* 0x0000000000247805 */ /* 0x000fe4000001ff00 */
[----:B------:R-:W-:Y:S02]  /*6480*/  CS2R R34, SRZ ;  /* 0x0000000000227805 */ /* 0x000fe4000001ff00 */
[----:B------:R-:W-:Y:S02]  /*6490*/  CS2R R32, SRZ ;  /* 0x0000000000207805 */ /* 0x000fe4000001ff00 */
[----:B------:R-:W-:Y:S02]  /*64a0*/  CS2R R42, SRZ ;  /* 0x00000000002a7805 */ /* 0x000fe4000001ff00 */
[----:B------:R-:W-:Y:S02]  /*64b0*/  CS2R R40, SRZ ;  /* 0x0000000000287805 */ /* 0x000fe4000001ff00 */
[----:B------:R-:W-:Y:S02]  /*64c0*/  CS2R R46, SRZ ;  /* 0x00000000002e7805 */ /* 0x000fe4000001ff00 */
[----:B------:R-:W-:Y:S01]  /*64d0*/  CS2R R44, SRZ ;  /* 0x00000000002c7805 */ /* 0x000fe2000001ff00 */
[----:B------:R-:W-:Y:S01]  /*64e0*/  @P1 IMAD R5, R5, 0x800, R27 ;  /* 0x0000080005051824 */ /* 0x000fe200078e021b */
[----:B------:R-:W-:Y:S05]  /*64f0*/  @P1 WARPSYNC.ALL ;  /* 0x0000000000001948 */ /* 0x000fea0003800000 */
[----:B------:R-:W-:Y:S01]  /*6500*/  @P1 LEA R5, R5, UR44, 0x2 ;  /* 0x0000002c05051c11 */ /* 0x000fe2000f8e10ff */
[----:B------:R-:W-:Y:S04]  /*6510*/  UIADD3 UR4, UPT, UPT, UR46, 0x1, URZ ;  /* 0x000000012e047890 */ /* 0x000fe8000fffe0ff */
[----:B------:R3:W4:Y:S01]  /*6520*/  @P1 LDSM.16.M88.4 R32, [R5+0x400] ;  /* 0x000400000520183b */ /* 0x0007220000000200 */
[----:B------:R-:W-:Y:S01]  /*6530*/  @P1 VIADD R4, R5, 0x400 ;  /* 0x0000040005041836 */ /* 0x000fe20000000000 */
[----:B------:R-:W-:Y:S01]  /*6540*/  UISETP.NE.AND UP0, UPT, UR4, 0x3, UPT ;  /* 0x000000030400788c */ /* 0x000fe2000bf05270 */
[C-C-:B-1----:R-:W-:Y:S02]  /*6550*/  @P1 IMAD R2, R62.reuse, 0x4, R5.reuse ;  /* 0x000000043e021824 */ /* 0x142fe400078e0205 */
[C---:B------:R-:W-:Y:S01]  /*6560*/  @P1 IMAD R4, R61.reuse, 0x4, R4 ;  /* 0x000000043d041824 */ /* 0x040fe200078e0204 */
[----:B------:R-:W-:Y:S01]  /*6570*/  USEL UR5, URZ, 0x1, UP0 ;  /* 0x00000001ff057887 */ /* 0x000fe20008000000 */
[----:B------:R-:W-:Y:S01]  /*6580*/  @P1 IMAD R0, R61, 0x4, R5 ;  /* 0x000000043d001824 */ /* 0x000fe200078e0205 */
[----:B------:R3:W1:Y:S01]  /*6590*/  @P1 LDSM.16.M88.4 R36, [R2+0x400] ;  /* 0x000400000224183b */ /* 0x0006620000000200 */
[----:B------:R-:W-:Y:S01]  /*65a0*/  @P1 IMAD R4, R62, 0x4, R4 ;  /* 0x000000043e041824 */ /* 0x000fe200078e0204 */
[----:B------:R-:W-:Y:S02]  /*65b0*/  USEL UR4, UR4, URZ, UP0 ;  /* 0x000000ff04047287 */ /* 0x000fe40008000000 */
[----:B------:R3:W1:Y:S01]  /*65c0*/  @P1 LDSM.16.M88.4 R40, [R0+0x400] ;  /* 0x000400000028183b */ /* 0x0006620000000200 */
[----:B------:R-:W-:Y:S03]  /*65d0*/  LOP3.LUT R73, R73, UR5, RZ, 0x3c, !PT ;  /* 0x0000000549497c12 */ /* 0x000fe6000f8e3cff */
[----:B------:R3:W1:Y:S01]  /*65e0*/  @P1 LDSM.16.M88.4 R44, [R4] ;  /* 0x00000000042c183b */ /* 0x0006620000000200 */
[----:B------:R-:W-:Y:S03]  /*65f0*/  IMAD.U32 R74, RZ, RZ, UR4 ;  /* 0x00000004ff4a7e24 */ /* 0x000fe6000f8e00ff */
.L_x_96:
[----:B------:R-:W-:Y:S05]  /*6600*/  BSYNC B1 ;  /* 0x0000000000017941 */ /* 0x000fea0003800000 */
.L_x_95:
[----:B---3--:R-:W-:Y:S04]  /*6610*/  SHF.R.U32.HI R0, RZ, 0x15, R25 ;  /* 0x00000015ff007819 */ /* 0x008fe80000011619 */
[----:B------:R-:W-:Y:S01]  /*6620*/  LOP3.LUT P1, RZ, R0, 0x3, R53, 0x48, !PT ;  /* 0x0000000300ff7812 */ /* 0x000fe20007824835 */
[----:B------:R-:W-:Y:S01]  /*6630*/  @!UPT UIADD3 URZ, UPT, UPT, URZ, URZ, URZ ;  /* 0x000000fffffff290 */ /* 0x000fe2000fffe0ff */
[----:B--2---:R-:W-:Y:S11]  /*6640*/  @P0 BRA `(.L_x_100) ;  /* 0x0000000000080947 */ /* 0x004ff60003800000 */
[----:B------:R-:W2:Y:S02]  /*6650*/  SYNCS.PHASECHK.TRANS64.TRYWAIT P0, [R72+URZ+0xc0], R3 ;  /* 0x0000c003480075a7 */ /* 0x000ea400080011ff */
[----:B--2---:R-:W-:Y:S05]  /*6660*/  @!P0 BRA `(.L_x_101) ;  /* 0x0000001c00108947 */ /* 0x004fea0003800000 */
.L_x_100:
[----:B------:R-:W-:Y:S05]  /*6670*/  @!P1 BRA `(.L_x_102) ;  /* 0x0000000000409947 */ /* 0x000fea0003800000 */
[----:B------:R-:W3:Y:S01]  /*6680*/  LDCU.64 UR8, c[0x4][0x70] ;  /* 0x01000e00ff0877ac */ /* 0x000ee20008000a00 */
[----:B--2---:R-:W-:Y:S01]  /*6690*/  MOV R3, 0x0 ;  /* 0x0000000000037802 */ /* 0x004fe20000000f00 */
[----:B------:R-:W-:Y:S02]  /*66a0*/  HFMA2 R12, -RZ, RZ, 0, 5.9604644775390625e-08 ;  /* 0x00000001ff0c7431 */ /* 0x000fe400000001ff */
[----:B------:R-:W-:Y:S02]  /*66b0*/  IMAD.MOV.U32 R8, RZ, RZ, 0x192 ;  /* 0x00000192ff087424 */ /* 0x000fe400078e00ff */
[----:B------:R-:W-:Y:S01]  /*66c0*/  IMAD.MOV.U32 R13, RZ, RZ, RZ ;  /* 0x000000ffff0d7224 */ /* 0x000fe200078e00ff */
[----:B------:R-:W2:Y:S01]  /*66d0*/  LDCU.64 UR6, c[0x4][0x78] ;  /* 0x01000f00ff0677ac */ /* 0x000ea20008000a00 */
[----:B------:R-:W1:Y:S01]  /*66e0*/  LDC.64 R2, c[0x4][R3] ;  /* 0x0100000003027b82 */ /* 0x000e620000000a00 */
[----:B------:R-:W5:Y:S01]  /*66f0*/  LDCU.64 UR4, c[0x4][0x10] ;  /* 0x01000200ff0477ac */ /* 0x000f620008000a00 */
[----:B---3--:R-:W-:Y:S01]  /*6700*/  MOV R5, UR9 ;  /* 0x0000000900057c02 */ /* 0x008fe20008000f00 */
[----:B------:R-:W-:Y:S01]  /*6710*/  IMAD.U32 R4, RZ, RZ, UR8 ;  /* 0x00000008ff047e24 */ /* 0x000fe2000f8e00ff */
[----:B--2---:R-:W-:Y:S01]  /*6720*/  MOV R7, UR7 ;  /* 0x0000000700077c02 */ /* 0x004fe20008000f00 */
[----:B------:R-:W-:Y:S01]  /*6730*/  IMAD.U32 R6, RZ, RZ, UR6 ;  /* 0x00000006ff067e24 */ /* 0x000fe2000f8e00ff */
[----:B-----5:R-:W-:Y:S01]  /*6740*/  MOV R11, UR5 ;  /* 0x00000005000b7c02 */ /* 0x020fe20008000f00 */
[----:B------:R-:W-:Y:S02]  /*6750*/  IMAD.U32 R10, RZ, RZ, UR4 ;  /* 0x00000004ff0a7e24 */ /* 0x000fe4000f8e00ff */
[----:B------:R-:W-:Y:S07]  /*6760*/  LEPC R20, `(.L_x_102) ;  /* 0x000000001014794e */ /* 0x000fee0000000000 */
[----:B-1--4-:R-:W-:Y:S05]  /*6770*/  CALL.ABS.NOINC R2 ;  /* 0x0000000002007343 */ /* 0x012fea0003c00000 */
.L_x_102:
[----:B------:R-:W-:Y:S05]  /*6780*/  WARPSYNC.ALL ;  /* 0x0000000000007948 */ /* 0x000fea0003800000 */
[----:B------:R-:W-:Y:S01]  /*6790*/  R2UR UR4, R25 ;  /* 0x00000000190472ca */ /* 0x000fe200000e0000 */
[----:B------:R-:W-:Y:S01]  /*67a0*/  BSSY.RECONVERGENT B0, `(.L_x_103) ;  /* 0x000003f000007945 */ /* 0x000fe20003800200 */
[----:B------:R-:W-:Y:S02]  /*67b0*/  MOV R20, UR46 ;  /* 0x0000002e00147c02 */ /* 0x000fe40008000f00 */
[----:B------:R-:W-:Y:S02]  /*67c0*/  SHF.L.U32 R70, R62, 0x2, RZ ;  /* 0x000000023e467819 */ /* 0x000fe400000006ff */
[----:B------:R-:W-:Y:S02]  /*67d0*/  LEA R20, R20, R27, 0xb ;  /* 0x0000001b14147211 */ /* 0x000fe400078e58ff */
[----:B------:R-:W-:Y:S02]  /*67e0*/  SHF.L.U32 R71, R61, 0x2, RZ ;  /* 0x000000023d477819 */ /* 0x000fe400000006ff */
[----:B------:R-:W-:Y:S02]  /*67f0*/  LEA R20, R20, UR44, 0x2 ;  /* 0x0000002c14147c11 */ /* 0x000fe4000f8e10ff */
[----:B------:R-:W-:Y:S01]  /*6800*/  ISETP.NE.AND P0, PT, R63, RZ, PT ;  /* 0x000000ff3f00720c */ /* 0x000fe20003f05270 */
[----:B------:R-:W3:Y:S02]  /*6810*/  LDTM.16dp128bit.x8 R4, tmem[UR4] ;  /* 0x00000004000479ee */ /* 0x000ee40008180000 */
[C---:B---3--:R-:W-:Y:S01]  /*6820*/  FMUL R0, R24.reuse, R4 ;  /* 0x0000000418007220 */ /* 0x048fe20000400000 */
[C---:B------:R-:W-:Y:S01]  /*6830*/  FMUL R2, R24.reuse, R5 ;  /* 0x0000000518027220 */ /* 0x040fe20000400000 */
[C---:B--2---:R-:W-:Y:S01]  /*6840*/  FMUL R3, R24.reuse, R6 ;  /* 0x0000000618037220 */ /* 0x044fe20000400000 */
[----:B------:R-:W-:Y:S01]  /*6850*/  FMUL R7, R24, R7 ;  /* 0x0000000718077220 */ /* 0x000fe20000400000 */
[----:B----4-:R-:W-:Y:S01]  /*6860*/  FFMA R28, R26, R32, R0 ;  /* 0x000000201a1c7223 */ /* 0x010fe20000000000 */
[----:B------:R-:W-:Y:S01]  /*6870*/  FMUL R4, R24, R8 ;  /* 0x0000000818047220 */ /* 0x000fe20000400000 */
[----:B------:R-:W-:Y:S01]  /*6880*/  FFMA R29, R26, R33, R2 ;  /* 0x000000211a1d7223 */ /* 0x000fe20000000002 */
[----:B------:R-:W-:Y:S01]  /*6890*/  FMUL R5, R24, R9 ;  /* 0x0000000918057220 */ /* 0x000fe20000400000 */
[----:B------:R-:W-:Y:S01]  /*68a0*/  FFMA R30, R26, R34, R3 ;  /* 0x000000221a1e7223 */ /* 0x000fe20000000003 */
[----:B------:R-:W-:Y:S01]  /*68b0*/  FMUL R6, R24, R10 ;  /* 0x0000000a18067220 */ /* 0x000fe20000400000 */
[----:B------:R-:W-:Y:S01]  /*68c0*/  FFMA R31, R26, R35, R7 ;  /* 0x000000231a1f7223 */ /* 0x000fe20000000007 */
[----:B------:R-:W-:Y:S01]  /*68d0*/  FMUL R11, R24, R11 ;  /* 0x0000000b180b7220 */ /* 0x000fe20000400000 */
[----:B-1----:R-:W-:Y:S01]  /*68e0*/  FFMA R4, R26, R36, R4 ;  /* 0x000000241a047223 */ /* 0x002fe20000000004 */
[----:B------:R-:W-:Y:S01]  /*68f0*/  FMUL R8, R24, R12 ;  /* 0x0000000c18087220 */ /* 0x000fe20000400000 */
[----:B------:R-:W-:Y:S01]  /*6900*/  FFMA R5, R26, R37, R5 ;  /* 0x000000251a057223 */ /* 0x000fe20000000005 */
[----:B------:R1:W-:Y:S01]  /*6910*/  STSM.16.M88.4 [R20+0x400], R28 ;  /* 0x0004001c14007844 */ /* 0x0003e20000000200 */
[----:B------:R-:W-:Y:S01]  /*6920*/  FMUL R9, R24, R13 ;  /* 0x0000000d18097220 */ /* 0x000fe20000400000 */
[----:B------:R-:W-:Y:S01]  /*6930*/  FFMA R6, R26, R38, R6 ;  /* 0x000000261a067223 */ /* 0x000fe20000000006 */
[C---:B------:R-:W-:Y:S01]  /*6940*/  FMUL R10, R24.reuse, R14 ;  /* 0x0000000e180a7220 */ /* 0x040fe20000400000 */
[----:B------:R-:W-:Y:S01]  /*6950*/  FMUL R13, R24, R17 ;  /* 0x00000011180d7220 */ /* 0x000fe20000400000 */
[----:B------:R-:W-:Y:S01]  /*6960*/  IADD3 R17, PT, PT, R70, 0x400, R20 ;  /* 0x0000040046117810 */ /* 0x000fe20007ffe014 */
[----:B------:R-:W-:Y:S01]  /*6970*/  FFMA R7, R26, R39, R11 ;  /* 0x000000271a077223 */ /* 0x000fe2000000000b */
[----:B------:R-:W-:Y:S01]  /*6980*/  FMUL R15, R24, R15 ;  /* 0x0000000f180f7220 */ /* 0x000fe20000400000 */
[----:B------:R-:W-:Y:S01]  /*6990*/  FFMA R8, R26, R40, R8 ;  /* 0x000000281a087223 */ /* 0x000fe20000000008 */
[----:B------:R-:W-:Y:S01]  /*69a0*/  FMUL R12, R24, R16 ;  /* 0x00000010180c7220 */ /* 0x000fe20000400000 */
[C---:B------:R-:W-:Y:S01]  /*69b0*/  FFMA R9, R26.reuse, R41, R9 ;  /* 0x000000291a097223 */ /* 0x040fe20000000009 */
[----:B------:R1:W-:Y:S01]  /*69c0*/  STSM.16.M88.4 [R17], R4 ;  /* 0x0000000411007844 */ /* 0x0003e20000000200 */
[----:B------:R-:W-:Y:S01]  /*69d0*/  FFMA R10, R26, R42, R10 ;  /* 0x0000002a1a0a7223 */ /* 0x000fe2000000000a */
[----:B------:R-:W-:Y:S01]  /*69e0*/  FMUL R14, R24, R18 ;  /* 0x00000012180e7220 */ /* 0x000fe20000400000 */
[----:B------:R-:W-:Y:S01]  /*69f0*/  IADD3 R16, PT, PT, R71, 0x400, R20 ;  /* 0x0000040047107810 */ /* 0x000fe20007ffe014 */
[----:B------:R-:W-:Y:S01]  /*6a00*/  FFMA R11, R26, R43, R15 ;  /* 0x0000002b1a0b7223 */ /* 0x000fe2000000000f */
[----:B------:R-:W-:Y:S01]  /*6a10*/  FMUL R19, R24, R19 ;  /* 0x0000001318137220 */ /* 0x000fe20000400000 */
[C---:B------:R-:W-:Y:S01]  /*6a20*/  FFMA R12, R26.reuse, R44, R12 ;  /* 0x0000002c1a0c7223 */ /* 0x040fe2000000000c */
[C---:B------:R-:W-:Y:S01]  /*6a30*/  FFMA R13, R26.reuse, R45, R13 ;  /* 0x0000002d1a0d7223 */ /* 0x040fe2000000000d */
[----:B------:R-:W-:Y:S01]  /*6a40*/  FFMA R14, R26, R46, R14 ;  /* 0x0000002e1a0e7223 */ /* 0x000fe2000000000e */
[----:B------:R1:W-:Y:S01]  /*6a50*/  STSM.16.M88.4 [R16], R8 ;  /* 0x0000000810007844 */ /* 0x0003e20000000200 */
[----:B------:R-:W-:Y:S01]  /*6a60*/  IADD3 R0, PT, PT, R70, R16, RZ ;  /* 0x0000001046007210 */ /* 0x000fe20007ffe0ff */
[----:B------:R-:W-:Y:S05]  /*6a70*/  FFMA R15, R26, R47, R19 ;  /* 0x0000002f1a0f7223 */ /* 0x000fea0000000013 */
[----:B------:R1:W-:Y:S01]  /*6a80*/  STSM.16.M88.4 [R0], R12 ;  /* 0x0000000c00007844 */ /* 0x0003e20000000200 */
[----:B------:R-:W-:Y:S01]  /*6a90*/  @!PT LDS RZ, [RZ] ;  /* 0x00000000fffff984 */ /* 0x000fe20000000800 */
[----:B------:R-:W-:Y:S01]  /*6aa0*/  @!PT LDS RZ, [RZ] ;  /* 0x00000000fffff984 */ /* 0x000fe20000000800 */
[----:B------:R-:W-:Y:S01]  /*6ab0*/  @!PT LDS RZ, [RZ] ;  /* 0x00000000fffff984 */ /* 0x000fe20000000800 */
[----:B------:R-:W-:Y:S01]  /*6ac0*/  @!PT LDS RZ, [RZ] ;  /* 0x00000000fffff984 */ /* 0x000fe20000000800 */
[----:B------:R2:W-:Y:S06]  /*6ad0*/  MEMBAR.ALL.CTA ;  /* 0x0000000000007992 */ /* 0x0005ec0000008000 */
[----:B--2---:R-:W2:Y:S02]  /*6ae0*/  FENCE.VIEW.ASYNC.S ;  /* 0x00000000000073c6 */ /* 0x004ea40000000000 */
[----:B--2---:R-:W-:Y:S06]  /*6af0*/  BAR.SYNC.DEFER_BLOCKING 0x1, 0x80 ;  /* 0x0042000000007b1d */ /* 0x004fec0000010000 */
[----:B------:R-:W-:Y:S05]  /*6b00*/  @P0 BRA `(.L_x_104) ;  /* 0x0000000000200947 */ /* 0x000fea0003800000 */
[----:B------:R-:W2:Y:S01]  /*6b10*/  LDCU.64 UR6, c[0x0][0x348] ;  /* 0x00006900ff0677ac */ /* 0x000ea20008000a00 */
[----:B------:R-:W-:Y:S01]  /*6b20*/  ULEA UR5, UR46, UR44, 0xd ;  /* 0x0000002c2e057291 */ /* 0x000fe2000f8e68ff */
[----:B------:R-:W-:Y:S03]  /*6b30*/  UMOV UR51, UR36 ;  /* 0x0000002400337c82 */ /* 0x000fe60008000000 */
[----:B------:R-:W-:Y:S02]  /*6b40*/  UIADD3 UR48, UPT, UPT, UR5, 0x400, URZ ;  /* 0x0000040005307890 */ /* 0x000fe4000fffe0ff */
[----:B--2---:R-:W-:Y:S04]  /*6b50*/  UIADD3 UR4, UP0, UPT, UR6, 0x680, URZ ;  /* 0x0000068006047890 */ /* 0x004fe8000ff1e0ff */
[----:B------:R-:W-:Y:S09]  /*6b60*/  UIADD3.X UR5, UPT, UPT, URZ, UR7, URZ, UP0, !UPT ;  /* 0x00000007ff057290 */ /* 0x000ff200087fe4ff */
[----:B------:R2:W-:Y:S02]  /*6b70*/  UTMASTG.3D [UR48], [UR4] ;  /* 0x00000030040073b5 */ /* 0x0005e40008010000 */
[----:B--2---:R0:W-:Y:S02]  /*6b80*/  UTMACMDFLUSH ;  /* 0x00000000000079b7 */ /* 0x0041e40000000000 */
.L_x_104:
[----:B------:R-:W-:Y:S05]  /*6b90*/  BSYNC.RECONVERGENT B0 ;  /* 0x0000000000007941 */ /* 0x000fea0003800200 */
.L_x_103:
[----:B------:R-:W-:Y:S01]  /*6ba0*/  UIADD3 UR47, UPT, UPT, UR46, 0x1, URZ ;  /* 0x000000012e2f7890 */ /* 0x000fe2000fffe0ff */
[----:B------:R-:W-:Y:S03]  /*6bb0*/  BSSY.RECONVERGENT B0, `(.L_x_105) ;  /* 0x0000005000007945 */ /* 0x000fe60003800200 */
[----:B------:R-:W-:Y:S04]  /*6bc0*/  UISETP.NE.AND UP0, UPT, UR47, 0x3, UPT ;  /* 0x000000032f00788c */ /* 0x000fe8000bf05270 */
[----:B------:R-:W-:Y:S01]  /*6bd0*/  USEL UR45, UR47, URZ, UP0 ;  /* 0x000000ff2f2d7287 */ /* 0x000fe20008000000 */
[----:B------:R-:W-:Y:S11]  /*6be0*/  @P0 BRA `(.L_x_106) ;  /* 0x0000000000040947 */ /* 0x000ff60003800000 */
[----:B------:R-:W-:Y:S04]  /*6bf0*/  DEPBAR.LE SB0, 0x1 ;  /* 0x000080400000791a */ /* 0x000fe80000000000 */
.L_x_106:
[----:B------:R-:W-:Y:S05]  /*6c00*/  BSYNC.RECONVERGENT B0 ;  /* 0x0000000000007941 */ /* 0x000fea0003800200 */
.L_x_105:
[----:B------:R-:W-:Y:S01]  /*6c10*/  BAR.SYNC.DEFER_BLOCKING 0x1, 0x80 ;  /* 0x0042000000007b1d */ /* 0x000fe20000010000 */
[----:B------:R-:W-:Y:S01]  /*6c20*/  ISETP.NE.AND P1, PT, R69, RZ, PT ;  /* 0x000000ff4500720c */ /* 0x000fe20003f25270 */
[----:B------:R-:W-:Y:S01]  /*6c30*/  UISETP.NE.AND UP0, UPT, UR53, URZ, UPT ;  /* 0x000000ff3500728c */ /* 0x000fe2000bf05270 */
[----:B------:R-:W-:Y:S11]  /*6c40*/  LEA R2, R74, UR44, 0x3 ;  /* 0x0000002c4a027c11 */ /* 0x000ff6000f8e18ff */
[----:B------:R-:W-:Y:S01]  /*6c50*/  @P1 SHF.L.U32 R3, R73, 0x1f, RZ ;  /* 0x0000001f49031819 */ /* 0x000fe200000006ff */
[----:B------:R-:W-:Y:S06]  /*6c60*/  BRA.U !UP0, `(.L_x_107) ;  /* 0x0000000108247547 */ /* 0x000fec000b800000 */
[----:B-1----:R-:W-:Y:S01]  /*6c70*/  IMAD.U32 R4, RZ, RZ, UR52 ;  /* 0x00000034ff047e24 */ /* 0x002fe2000f8e00ff */
[----:B------:R-:W-:Y:S01]  /*6c80*/  MOV R0, UR54 ;  /* 0x0000003600007c02 */ /* 0x000fe20008000f00 */
[----:B------:R-:W-:Y:S03]  /*6c90*/  UIADD3 UR4, UPT, UPT, UR52, 0x1, URZ ;  /* 0x0000000134047890 */ /* 0x000fe6000fffe0ff */
[----:B------:R-:W-:Y:S01]  /*6ca0*/  @P1 LEA R4, R4, UR44, 0x3 ;  /* 0x0000002c04041c11 */ /* 0x000fe2000f8e18ff */
[----:B------:R-:W-:Y:S04]  /*6cb0*/  UISETP.NE.AND UP0, UPT, UR4, 0x3, UPT ;  /* 0x000000030400788c */ /* 0x000fe8000bf05270 */
[----:B------:R-:W-:Y:S01]  /*6cc0*/  @P1 VIADD R4, R4, 0x78 ;  /* 0x0000007804041836 */ /* 0x000fe20000000000 */
[----:B------:R-:W-:Y:S04]  /*6cd0*/  USEL UR52, UR4, URZ, UP0 ;  /* 0x000000ff04347287 */ /* 0x000fe80008000000 */
[----:B------:R-:W-:Y:S04]  /*6ce0*/  @P1 PRMT R0, R0, 0x654, R4 ;  /* 0x0000065400001816 */ /* 0x000fe80000000004 */
[----:B------:R2:W-:Y:S04]  /*6cf0*/  @P1 SYNCS.ARRIVE.TRANS64.RED.A1T0 RZ, [R0+URZ], RZ ;  /* 0x000000ff00ff19a7 */ /* 0x0005e800081004ff */
.L_x_107:
[----:B------:R-:W3:Y:S01]  /*6d00*/  @P1 SYNCS.PHASECHK.TRANS64.TRYWAIT P0, [R2+URZ+0x60], R3 ;  /* 0x00006003020015a7 */ /* 0x000ee200080011ff */
[----:B------:R-:W-:Y:S01]  /*6d10*/  BSSY B1, `(.L_x_108) ;  /* 0x0000017000017945 */ /* 0x000fe20003800000 */
[----:B---3--:R-:W-:Y:S03]  /*6d20*/  @P1 SEL R75, RZ, 0x1, !P0 ;  /* 0x00000001ff4b1807 */ /* 0x008fe60004000000 */
[----:B------:R-:W-:Y:S05]  /*6d30*/  @!P1 BRA `(.L_x_109) ;  /* 0x0000000000509947 */ /* 0x000fea0003800000 */
[----:B------:R-:W-:Y:S01]  /*6d40*/  ISETP.NE.AND P1, PT, R76, RZ, PT ;  /* 0x000000ff4c00720c */ /* 0x000fe20003f25270 */
[----:B------:R-:W-:Y:S01]  /*6d50*/  BSSY B0, `(.L_x_110) ;  /* 0x000000a000007945 */ /* 0x000fe20003800000 */
[----:B------:R-:W-:Y:S11]  /*6d60*/  ISETP.NE.AND P0, PT, R75, RZ, PT ;  /* 0x000000ff4b00720c */ /* 0x000ff60003f05270 */
[----:B-1----:R-:W-:Y:S05]  /*6d70*/  @P1 IMAD R4, R74, 0x800, R27 ;  /* 0x000008004a041824 */ /* 0x002fea00078e021b */
[----:B------:R-:W-:Y:S05]  /*6d80*/  @P1 LEA R4, R4, UR44, 0x2 ;  /* 0x0000002c04041c11 */ /* 0x000fea000f8e10ff */
[--C-:B--2---:R-:W-:Y:S02]  /*6d90*/  @P1 IMAD.IADD R0, R71, 0x1, R4.reuse ;  /* 0x0000000147001824 */ /* 0x104fe400078e0204 */
[----:B------:R-:W-:Y:S01]  /*6da0*/  @P1 IMAD.IADD R3, R70, 0x1, R4 ;  /* 0x0000000146031824 */ /* 0x000fe200078e0204 */
[----:B------:R-:W-:Y:S06]  /*6db0*/  @P0 BRA `(.L_x_111) ;  /* 0x00000000000c0947 */ /* 0x000fec0003800000 */
[----:B------:R-:W-:Y:S04]  /*6dc0*/  SHF.L.U32 R73, R73, 0x1f, RZ ;  /* 0x0000001f49497819 */ /* 0x000fe800000006ff */
[----:B------:R-:W1:Y:S02]  /*6dd0*/  SYNCS.PHASECHK.TRANS64.TRYWAIT P0, [R2+URZ+0x60], R73 ;  /* 0x00006049020075a7 */ /* 0x000e6400080011ff */
[----:B-1----:R-:W-:Y:S05]  /*6de0*/  @!P0 BRA `(.L_x_112) ;  /* 0x0000001400448947 */ /* 0x002fea0003800000 */
.L_x_111:
[----:B------:R-:W-:Y:S05]  /*6df0*/  BSYNC B0 ;  /* 0x0000000000007941 */ /* 0x000fea0003800000 */
.L_x_110:
[----:B------:R-:W-:Y:S11]  /*6e00*/  ISETP.NE.AND P0, PT, R76, RZ, PT ;  /* 0x000000ff4c00720c */ /* 0x000ff60003f05270 */
[----:B------:R-:W-:Y:S02]  /*6e10*/  @!UPT UIADD3 URZ, UPT, UPT, URZ, URZ, URZ ;  /* 0x000000fffffff290 */ /* 0x000fe4000fffe0ff */
[----:B-1----:R-:W-:Y:S01]  /*6e20*/  @P0 IADD3 R2, PT, PT, R70, R0, RZ ;  /* 0x0000000046020210 */ /* 0x002fe20007ffe0ff */
[----:B------:R-:W-:Y:S05]  /*6e30*/  @P0 WARPSYNC.ALL ;  /* 0x0000000000000948 */ /* 0x000fea0003800000 */
[----:B------:R3:W4:Y:S04]  /*6e40*/  @P0 LDSM.16.M88.4 R32, [R4+0x400] ;  /* 0x000400000420083b */ /* 0x0007280000000200 */
[----:B------:R3:W1:Y:S04]  /*6e50*/  @P0 LDSM.16.M88.4 R36, [R3+0x400] ;  /* 0x000400000324083b */ /* 0x0006680000000200 */
[----:B------:R3:W2:Y:S04]  /*6e60*/  @P0 LDSM.16.M88.4 R40, [R0+0x400] ;  /* 0x000400000028083b */ /* 0x0006a80000000200 */
[----:B------:R3:W1:Y:S02]  /*6e70*/  @P0 LDSM.16.M88.4 R44, [R2+0x400] ;  /* 0x00040000022c083b */ /* 0x0006640000000200 */
.L_x_109:
[----:B------:R-:W-:Y:S05]  /*6e80*/  BSYNC B1 ;  /* 0x0000000000017941 */ /* 0x000fea0003800000 */
.L_x_108:
[----:B-123--:R-:W-:Y:S05]  /*6e90*/  VIADD R0, R25, 0x20 ;  /* 0x0000002019007836 */ /* 0x00efea0000000000 */
[----:B------:R-:W-:Y:S04]  /*6ea0*/  SHF.R.U32.HI R0, RZ, 0x15, R0 ;  /* 0x00000015ff007819 */ /* 0x000fe80000011600 */
[----:B------:R-:W-:Y:S11]  /*6eb0*/  LOP3.LUT P0, RZ, R0, 0x3, R53, 0x48, !PT ;  /* 0x0000000300ff7812 */ /* 0x000ff60007804835 */
[----:B------:R-:W-:Y:S02]  /*6ec0*/  @!UPT UIADD3 URZ, UPT, UPT, URZ, URZ, URZ ;  /* 0x000000fffffff290 */ /* 0x000fe4000fffe0ff */
[----:B------:R-:W-:Y:S05]  /*6ed0*/  @!P0 BRA `(.L_x_113) ;  /* 0x0000000000408947 */ /* 0x000fea0003800000 */
[----:B------:R-:W1:Y:S01]  /*6ee0*/  LDCU.64 UR8, c[0x4][0x70] ;  /* 0x01000e00ff0877ac */ /* 0x000e620008000a00 */
[----:B------:R-:W-:Y:S01]  /*6ef0*/  MOV R3, 0x0 ;  /* 0x0000000000037802 */ /* 0x000fe20000000f00 */
[----:B------:R-:W-:Y:S02]  /*6f00*/  HFMA2 R12, -RZ, RZ, 0, 5.9604644775390625e-08 ;  /* 0x00000001ff0c7431 */ /* 0x000fe400000001ff */
[----:B------:R-:W-:Y:S02]  /*6f10*/  IMAD.MOV.U32 R8, RZ, RZ, 0x192 ;  /* 0x00000192ff087424 */ /* 0x000fe400078e00ff */
[----:B------:R-:W-:Y:S01]  /*6f20*/  IMAD.MOV.U32 R13, RZ, RZ, RZ ;  /* 0x000000ffff0d7224 */ /* 0x000fe200078e00ff */
[----:B------:R-:W2:Y:S01]  /*6f30*/  LDCU.64 UR6, c[0x4][0x78] ;  /* 0x01000f00ff0677ac */ /* 0x000ea20008000a00 */
[----:B------:R-:W3:Y:S01]  /*6f40*/  LDC.64 R2, c[0x4][R3] ;  /* 0x0100000003027b82 */ /* 0x000ee20000000a00 */
[----:B------:R-:W5:Y:S01]  /*6f50*/  LDCU.64 UR4, c[0x4][0x10] ;  /* 0x01000200ff0477ac */ /* 0x000f620008000a00 */
[----:B-1----:R-:W-:Y:S01]  /*6f60*/  MOV R5, UR9 ;  /* 0x0000000900057c02 */ /* 0x002fe20008000f00 */
[----:B------:R-:W-:Y:S01]  /*6f70*/  IMAD.U32 R4, RZ, RZ, UR8 ;  /* 0x00000008ff047e24 */ /* 0x000fe2000f8e00ff */
[----:B--2---:R-:W-:Y:S01]  /*6f80*/  MOV R7, UR7 ;  /* 0x0000000700077c02 */ /* 0x004fe20008000f00 */
[----:B------:R-:W-:Y:S01]  /*6f90*/  IMAD.U32 R6, RZ, RZ, UR6 ;  /* 0x00000006ff067e24 */ /* 0x000fe2000f8e00ff */
[----:B-----5:R-:W-:Y:S01]  /*6fa0*/  MOV R11, UR5 ;  /* 0x00000005000b7c02 */ /* 0x020fe20008000f00 */
[----:B------:R-:W-:Y:S02]  /*6fb0*/  IMAD.U32 R10, RZ, RZ, UR4 ;  /* 0x00000004ff0a7e24 */ /* 0x000fe4000f8e00ff */
[----:B------:R-:W-:Y:S07]  /*6fc0*/  LEPC R20, `(.L_x_113) ;  /* 0x000000001014794e */ /* 0x000fee0000000000 */
[----:B---34-:R-:W-:Y:S05]  /*6fd0*/  CALL.ABS.NOINC R2 ;  /* 0x0000000002007343 */ /* 0x018fea0003c00000 */
.L_x_113:
[----:B------:R-:W-:Y:S01]  /*6fe0*/  ISETP.NE.AND P0, PT, R63, RZ, PT ;  /* 0x000000ff3f00720c */ /* 0x000fe20003f05270 */
[----:B------:R-:W-:Y:S05]  /*6ff0*/  WARPSYNC.ALL ;  /* 0x0000000000007948 */ /* 0x000fea0003800000 */
[----:B------:R-:W-:Y:S01]  /*7000*/  R2UR UR4, R25 ;  /* 0x00000000190472ca */ /* 0x000fe200000e0000 */
[----:B------:R-:W-:Y:S11]  /*7010*/  BSSY.RECONVERGENT B0, `(.L_x_114) ;  /* 0x0000045000007945 */ /* 0x000ff60003800200 */
[----:B------:R-:W-:Y:S01]  /*7020*/  @!UPT UIADD3 URZ, UPT, UPT, URZ, URZ, URZ ;  /* 0x000000fffffff290 */ /* 0x000fe2000fffe0ff */
[----:B------:R-:W1:Y:S01]  /*7030*/  LDTM.16dp128bit.x8 R4, tmem[UR4+0x20] ;  /* 0x00002004000479ee */ /* 0x000e620008180000 */
[----:B------:R-:W-:Y:S01]  /*7040*/  R2UR UR4, R72 ;  /* 0x00000000480472ca */ /* 0x000fe200000e0000 */
[----:B------:R-:W-:Y:S11]  /*7050*/  NOP ;  /* 0x0000000000007918 */ /* 0x000ff60000000000 */
[----:B------:R-:W-:Y:S01]  /*7060*/  @!UPT UIADD3 URZ, UPT, UPT, URZ, URZ, URZ ;  /* 0x000000fffffff290 */ /* 0x000fe2000fffe0ff */
[----:B------:R-:W-:Y:S04]  /*7070*/  UIADD3 UR4, UPT, UPT, UR4, 0xe0, URZ ;  /* 0x000000e004047890 */ /* 0x000fe8000fffe0ff */
[----:B------:R-:W-:Y:S01]  /*7080*/  UPRMT UR4, UR54, 0x654, UR4 ;  /* 0x0000065436047896 */ /* 0x000fe20008000004 */
[C---:B-1----:R-:W-:Y:S01]  /*7090*/  FMUL R0, R24.reuse, R4 ;  /* 0x0000000418007220 */ /* 0x042fe20000400000 */
[C---:B------:R-:W-:Y:S01]  /*70a0*/  FMUL R2, R24.reuse, R5 ;  /* 0x0000000518027220 */ /* 0x040fe20000400000 */
[----:B------:R-:W-:Y:S06]  /*70b0*/  FMUL R3, R24, R6 ;  /* 0x0000000618037220 */ /* 0x000fec0000400000 */
[----:B------:R-:W-:Y:S01]  /*70c0*/  SYNCS.ARRIVE.TRANS64.RED.A1T0 RZ, [UR4], RZ ;  /* 0x000000ffffff79a7 */ /* 0x000fe20008100404 */
[C---:B----4-:R-:W-:Y:S01]  /*70d0*/  FFMA R28, R26.reuse, R32, R0 ;  /* 0x000000201a1c7223 */ /* 0x050fe20000000000 */
[----:B------:R-:W-:Y:S01]  /*70e0*/  MOV R0, UR45 ;  /* 0x0000002d00007c02 */ /* 0x000fe20008000f00 */
[----:B------:R-:W-:Y:S01]  /*70f0*/  FFMA R29, R26, R33, R2 ;  /* 0x000000211a1d7223 */ /* 0x000fe20000000002 */
[C---:B------:R-:W-:Y:S01]  /*7100*/  FMUL R7, R24.reuse, R7 ;  /* 0x0000000718077220 */ /* 0x040fe20000400000 */
[----:B------:R-:W-:Y:S01]  /*7110*/  FMUL R4, R24, R8 ;  /* 0x0000000818047220 */ /* 0x000fe20000400000 */
[----:B------:R-:W-:Y:S01]  /*7120*/  LEA R0, R0, R27, 0xb ;  /* 0x0000001b00007211 */ /* 0x000fe200078e58ff */
[----:B------:R-:W-:Y:S01]  /*7130*/  FMUL R5, R24, R9 ;  /* 0x0000000918057220 */ /* 0x000fe20000400000 */
[----:B------:R-:W-:Y:S01]  /*7140*/  FFMA R30, R26, R34, R3 ;  /* 0x000000221a1e7223 */ /* 0x000fe20000000003 */
[----:B------:R-:W-:Y:S01]  /*7150*/  FMUL R6, R24, R10 ;  /* 0x0000000a18067220 */ /* 0x000fe20000400000 */
[----:B------:R-:W-:Y:S01]  /*7160*/  FFMA R31, R26, R35, R7 ;  /* 0x000000231a1f7223 */ /* 0x000fe20000000007 */
[----:B------:R-:W-:Y:S01]  /*7170*/  LEA R0, R0, UR44, 0x2 ;  /* 0x0000002c00007c11 */ /* 0x000fe2000f8e10ff */
[----:B------:R-:W-:Y:S01]  /*7180*/  FMUL R11, R24, R11 ;  /* 0x0000000b180b7220 */ /* 0x000fe20000400000 */
[----:B------:R-:W-:Y:S01]  /*7190*/  FFMA R4, R26, R36, R4 ;  /* 0x000000241a047223 */ /* 0x000fe20000000004 */
[----:B------:R-:W-:Y:S01]  /*71a0*/  FMUL R8, R24, R12 ;  /* 0x0000000c18087220 */ /* 0x000fe20000400000 */
[----:B------:R-:W-:Y:S01]  /*71b0*/  FFMA R5, R26, R37, R5 ;  /* 0x000000251a057223 */ /* 0x000fe20000000005 */
[----:B------:R1:W-:Y:S01]  /*71c0*/  STSM.16.M88.4 [R0+0x400], R28 ;  /* 0x0004001c00007844 */ /* 0x0003e20000000200 */
[----:B------:R-:W-:Y:S01]  /*71d0*/  FMUL R9, R24, R13 ;  /* 0x0000000d18097220 */ /* 0x000fe20000400000 */
[----:B------:R-:W-:Y:S01]  /*71e0*/  FFMA R6, R26, R38, R6 ;  /* 0x000000261a067223 */ /* 0x000fe20000000006 */
[----:B------:R-:W-:Y:S01]  /*71f0*/  FMUL R10, R24, R14 ;  /* 0x0000000e180a7220 */ /* 0x000fe20000400000 */
[----:B------:R-:W-:Y:S01]  /*7200*/  FFMA R7, R26, R39, R11 ;  /* 0x000000271a077223 */ /* 0x000fe2000000000b */
[----:B------:R-:W-:Y:S01]  /*7210*/  IADD3 R2, PT, PT, R70, 0x400, R0 ;  /* 0x0000040046027810 */ /* 0x000fe20007ffe000 */
[----:B------:R-:W-:Y:S01]  /*7220*/  FMUL R15, R24, R15 ;  /* 0x0000000f180f7220 */ /* 0x000fe20000400000 */
[----:B------:R-:W-:Y:S01]  /*7230*/  FFMA R8, R26, R40, R8 ;  /* 0x000000281a087223 */ /* 0x000fe20000000008 */
[----:B------:R-:W-:Y:S01]  /*7240*/  FMUL R12, R24, R16 ;  /* 0x00000010180c7220 */ /* 0x000fe20000400000 */
[----:B------:R-:W-:Y:S01]  /*7250*/  FFMA R9, R26, R41, R9 ;  /* 0x000000291a097223 */ /* 0x000fe20000000009 */
[----:B------:R1:W-:Y:S01]  /*7260*/  STSM.16.M88.4 [R2], R4 ;  /* 0x0000000402007844 */ /* 0x0003e20000000200 */
[----:B------:R-:W-:Y:S01]  /*7270*/  FMUL R13, R24, R17 ;  /* 0x00000011180d7220 */ /* 0x000fe20000400000 */
[----:B------:R-:W-:Y:S01]  /*7280*/  FFMA R10, R26, R42, R10 ;  /* 0x0000002a1a0a7223 */ /* 0x000fe2000000000a */
[----:B------:R-:W-:Y:S01]  /*7290*/  FMUL R14, R24, R18 ;  /* 0x00000012180e7220 */ /* 0x000fe20000400000 */
[----:B------:R-:W-:Y:S01]  /*72a0*/  FFMA R11, R26, R43, R15 ;  /* 0x0000002b1a0b7223 */ /* 0x000fe2000000000f */
[----:B------:R-:W-:Y:S01]  /*72b0*/  IADD3 R71, PT, PT, R71, 0x400, R0 ;  /* 0x0000040047477810 */ /* 0x000fe20007ffe000 */
[----:B------:R-:W-:Y:S01]  /*72c0*/  FMUL R19, R24, R19 ;  /* 0x0000001318137220 */ /* 0x000fe20000400000 */
[C---:B------:R-:W-:Y:S01]  /*72d0*/  FFMA R12, R26.reuse, R44, R12 ;  /* 0x0000002c1a0c7223 */ /* 0x040fe2000000000c */
[C---:B------:R-:W-:Y:S01]  /*72e0*/  FFMA R13, R26.reuse, R45, R13 ;  /* 0x0000002d1a0d7223 */ /* 0x040fe2000000000d */
[C---:B------:R-:W-:Y:S01]  /*72f0*/  FFMA R14, R26.reuse, R46, R14 ;  /* 0x0000002e1a0e7223 */ /* 0x040fe2000000000e */
[----:B------:R1:W-:Y:S01]  /*7300*/  STSM.16.M88.4 [R71], R8 ;  /* 0x0000000847007844 */ /* 0x0003e20000000200 */
[----:B------:R-:W-:Y:S01]  /*7310*/  FFMA R15, R26, R47, R19 ;  /* 0x0000002f1a0f7223 */ /* 0x000fe20000000013 */
[----:B------:R-:W-:Y:S05]  /*7320*/  IADD3 R70, PT, PT, R70, R71, RZ ;  /* 0x0000004746467210 */ /* 0x000fea0007ffe0ff */
        /* <DEDUP_REMOVED lines=10> */
[----:B------:R-:W-:Y:S02]  /*73d0*/  ULEA UR5, UR45, UR44, 0xd ;  /* 0x0000002c2d057291 */ /* 0x000fe4000f8e68ff */
[----:B------:R-:W-:Y:S02]  /*73e0*/  UIADD3 UR9, UPT, UPT, UR49, 0x20, URZ ;  /* 0x0000002031097890 */ /* 0x000fe4000fffe0ff */
[----:B------:R-:W-:Y:S01]  /*73f0*/  UIADD3 UR8, UPT, UPT, UR5, 0x400, URZ ;  /* 0x0000040005087890 */ /* 0x000fe2000fffe0ff */
[----:B------:R-:W-:Y:S01]  /*7400*/  UMOV UR10, UR50 ;  /* 0x00000032000a7c82 */ /* 0x000fe20008000000 */
[----:B------:R-:W-:Y:S01]  /*7410*/  UMOV UR11, UR36 ;  /* 0x00000024000b7c82 */ /* 0x000fe20008000000 */
[----:B--2---:R-:W-:Y:S04]  /*7420*/  UIADD3 UR4, UP0, UPT, UR6, 0x680, URZ ;  /* 0x0000068006047890 */ /* 0x004fe8000ff1e0ff */
[----:B------:R-:W-:Y:S09]  /*7430*/  UIADD3.X UR5, UPT, UPT, URZ, UR7, URZ, UP0, !UPT ;  /* 0x00000007ff057290 */ /* 0x000ff200087fe4ff */
[----:B------:R2:W-:Y:S02]  /*7440*/  UTMASTG.3D [UR8], [UR4] ;  /* 0x00000008040073b5 */ /* 0x0005e40008010000 */
[----:B--2---:R0:W-:Y:S02]  /*7450*/  UTMACMDFLUSH ;  /* 0x00000000000079b7 */ /* 0x0041e40000000000 */
.L_x_115:
[----:B------:R-:W-:Y:S05]  /*7460*/  BSYNC.RECONVERGENT B0 ;  /* 0x0000000000007941 */ /* 0x000fea0003800200 */
.L_x_114:
[----:B------:R-:W-:Y:S01]  /*7470*/  UIADD3 UR4, UPT, UPT, UR45, 0x1, URZ ;  /* 0x000000012d047890 */ /* 0x000fe2000fffe0ff */
[----:B------:R-:W-:Y:S03]  /*7480*/  BSSY.RECONVERGENT B0, `(.L_x_116) ;  /* 0x0000008000007945 */ /* 0x000fe60003800200 */
[----:B------:R-:W-:Y:S04]  /*7490*/  UISETP.NE.AND UP0, UPT, UR4, 0x3, UPT ;  /* 0x000000030400788c */ /* 0x000fe8000bf05270 */
[----:B------:R-:W-:Y:S02]  /*74a0*/  UISETP.EQ.XOR UP1, UPT, UR47, 0x3, !UP0 ;  /* 0x000000032f00788c */ /* 0x000fe4000c722a70 */
[----:B------:R-:W-:Y:S02]  /*74b0*/  USEL UR46, UR4, URZ, UP0 ;  /* 0x000000ff042e7287 */ /* 0x000fe40008000000 */
[----:B------:R-:W-:Y:S04]  /*74c0*/  USEL UR5, URZ, 0x1, !UP1 ;  /* 0x00000001ff057887 */ /* 0x000fe8000c800000 */
[----:B------:R-:W-:Y:S01]  /*74d0*/  ULOP3.LUT UR55, UR55, UR5, URZ, 0x3c, !UPT ;  /* 0x0000000537377292 */ /* 0x000fe2000f8e3cff */
[----:B------:R-:W-:Y:S11]  /*74e0*/  @P0 BRA `(.L_x_117) ;  /* 0x0000000000040947 */ /* 0x000ff60003800000 */
[----:B------:R-:W-:Y:S04]  /*74f0*/  DEPBAR.LE SB0, 0x1 ;  /* 0x000080400000791a */ /* 0x000fe80000000000 */
.L_x_117:
[----:B------:R-:W-:Y:S05]  /*7500*/  BSYNC.RECONVERGENT B0 ;  /* 0x0000000000007941 */ /* 0x000fea0003800200 */
.L_x_116:
[----:B------:R-:W-:Y:S01]  /*7510*/  BAR.SYNC.DEFER_BLOCKING 0x1, 0x80 ;  /* 0x0042000000007b1d */ /* 0x000fe20000010000 */
[----:B------:R-:W-:Y:S01]  /*7520*/  UISETP.NE.AND UP0, UPT, UR53, -0x2, UPT ;  /* 0xfffffffe3500788c */ /* 0x000fe2000bf05270 */
[----:B------:R-:W-:Y:S08]  /*7530*/  IADD3 R22, PT, PT, R22, 0x1, RZ ;  /* 0x0000000116167810 */ /* 0x000ff00007ffe0ff */
[----:B------:R-:W-:Y:S05]  /*7540*/  BRA.U !UP0, `(.L_x_118) ;  /* 0x0000000108287547 */ /* 0x000fea000b800000 */
[----:B------:R-:W-:Y:S01]  /*7550*/  ISETP.NE.AND P0, PT, R69, RZ, PT ;  /* 0x000000ff4500720c */ /* 0x000fe20003f05270 */
[----:B-1----:R-:W-:Y:S01]  /*7560*/  IMAD.U32 R2, RZ, RZ, UR52 ;  /* 0x00000034ff027e24 */ /* 0x002fe2000f8e00ff */
[----:B------:R-:W-:Y:S01]  /*7570*/  UIADD3 UR4, UPT, UPT, UR52, 0x1, URZ ;  /* 0x0000000134047890 */ /* 0x000fe2000fffe0ff */
[----:B------:R-:W-:Y:S03]  /*7580*/  IMAD.U32 R0, RZ, RZ, UR54 ;  /* 0x00000036ff007e24 */ /* 0x000fe6000f8e00ff */
[----:B------:R-:W-:Y:S04]  /*7590*/  UISETP.NE.AND UP0, UPT, UR4, 0x3, UPT ;  /* 0x000000030400788c */ /* 0x000fe8000bf05270 */
[----:B------:R-:W-:Y:S03]  /*75a0*/  USEL UR52, UR4, URZ, UP0 ;  /* 0x000000ff04347287 */ /* 0x000fe60008000000 */
[----:B------:R-:W-:Y:S05]  /*75b0*/  @P0 LEA R2, R2, UR44, 0x3 ;  /* 0x0000002c02020c11 */ /* 0x000fea000f8e18ff */
[----:B------:R-:W-:Y:S05]  /*75c0*/  @P0 VIADD R2, R2, 0x78 ;  /* 0x0000007802020836 */ /* 0x000fea0000000000 */
[----:B------:R-:W-:Y:S04]  /*75d0*/  @P0 PRMT R0, R0, 0x654, R2 ;  /* 0x0000065400000816 */ /* 0x000fe80000000002 */
[----:B------:R2:W-:Y:S03]  /*75e0*/  @P0 SYNCS.ARRIVE.TRANS64.RED.A1T0 RZ, [R0+URZ], RZ ;  /* 0x000000ff00ff09a7 */ /* 0x0005e600081004ff */
.L_x_118:
[----:B------:R-:W-:Y:S01]  /*75f0*/  R2UR UR6, R68 ;  /* 0x00000000440672ca */ /* 0x000fe200000e0000 */
[----:B------:R-:W-:Y:S01]  /*7600*/  UIADD3 UR53, UPT, UPT, UR53, 0x2, URZ ;  /* 0x0000000235357890 */ /* 0x000fe2000fffe0ff */
[----:B------:R-:W-:Y:S02]  /*7610*/  R2UR UR5, R54 ;  /* 0x00000000360572ca */ /* 0x000fe400000e0000 */
[----:B------:R-:W-:Y:S02]  /*7620*/  R2UR UR4, R55 ;  /* 0x00000000370472ca */ /* 0x000fe400000e0000 */
[----:B------:R-:W-:Y:S02]  /*7630*/  R2UR UR36, R66 ;  /* 0x00000000422472ca */ /* 0x000fe400000e0000 */
[----:B------:R-:W-:Y:S02]  /*7640*/  ISETP.NE.AND P0, PT, R58, 0x2, PT ;  /* 0x000000023a00780c */ /* 0x000fe40003f05270 */
[----:B------:R-:W-:Y:S02]  /*7650*/  ISETP.NE.AND P1, PT, R22, 0x4, PT ;  /* 0x000000041600780c */ /* 0x000fe40003f25270 */
[----:B-1----:R-:W-:Y:S01]  /*7660*/  SEL R2, RZ, 0x1, P0 ;  /* 0x00000001ff027807 */ /* 0x002fe20000000000 */
[----:B------:R-:W-:Y:S01]  /*7670*/  UISETP.NE.AND UP0, UPT, UR6, URZ, UPT ;  /* 0x000000ff0600728c */ /* 0x000fe2000bf05270 */
[----:B--2---:R-:W-:Y:S01]  /*7680*/  SEL R0, RZ, 0x1, P1 ;  /* 0x00000001ff007807 */ /* 0x004fe20000800000 */
[----:B------:R-:W-:Y:S01]  /*7690*/  UIADD3 UR26, UPT, UPT, UR37, UR5, URZ ;  /* 0x00000005251a7290 */ /* 0x000fe2000fffe0ff */
[----:B------:R-:W-:Y:S01]  /*76a0*/  LOP3.LUT R59, R59, R2, RZ, 0x3c, !PT ;  /* 0x000000023b3b7212 */ /* 0x000fe200078e3cff */
[----:B------:R-:W-:Y:S01]  /*76b0*/  UIADD3 UR25, UPT, UPT, UR38, UR4, URZ ;  /* 0x0000000426197290 */ /* 0x000fe2000fffe0ff */
[----:B------:R-:W-:Y:S02]  /*76c0*/  LOP3.LUT R60, R60, R0, RZ, 0x3c, !PT ;  /* 0x000000003c3c7212 */ /* 0x000fe400078e3cff */
[----:B------:R-:W-:Y:S02]  /*76d0*/  SEL R58, R58, RZ, P0 ;  /* 0x000000ff3a3a7207 */ /* 0x000fe40000000000 */
[----:B------:R-:W-:Y:S01]  /*76e0*/  SEL R22, R22, RZ, P1 ;  /* 0x000000ff16167207 */ /* 0x000fe20000800000 */
[----:B------:R-:W-:Y:S06]  /*76f0*/  BRA.U UP0, `(.L_x_119) ;  /* 0xffffffdd00a87547 */ /* 0x000fec000b83ffff */
[----:B------:R-:W-:-:S13]  /*7700*/  R2UR UR4, R56 ;  /* 0x00000000380472ca */ /* 0x000fda00000e0000 */
[----:B------:R-:W-:-:S09]  /*7710*/  UISETP.NE.AND UP0, UPT, UR4, URZ, UPT ;  /* 0x000000ff0400728c */ /* 0x000fd2000bf05270 */
[----:B------:R-:W-:Y:S05]  /*7720*/  BRA.U !UP0, `(.L_x_120) ;  /* 0x0000000108487547 */ /* 0x000fea000b800000 */
[----:B------:R-:W1:Y:S02]  /*7730*/  LDCU.64 UR4, c[0x0][0x890] ;  /* 0x00011200ff0477ac */ /* 0x000e640008000a00 */
[----:B-1----:R-:W-:-:S04]  /*7740*/  UISETP.NE.U32.AND UP0, UPT, UR4, URZ, UPT ;  /* 0x000000ff0400728c */ /* 0x002fc8000bf05070 */
[----:B------:R-:W-:-:S09]  /*7750*/  UISETP.NE.AND.EX UP0, UPT, UR5, URZ, UPT, UP0 ;  /* 0x000000ff0500728c */ /* 0x000fd2000bf05300 */
[----:B------:R-:W-:Y:S05]  /*7760*/  BRA.U UP0, `(.L_x_121) ;  /* 0x00000001000c7547 */ /* 0x000fea000b800000 */
[----:B------:R-:W-:-:S13]  /*7770*/  FSETP.NEU.AND P0, PT, R26, RZ, PT ;  /* 0x000000ff1a00720b */ /* 0x000fda0003f0d000 */
[----:B------:R-:W-:Y:S05]  /*7780*/  @!P0 EXIT ;  /* 0x000000000000894d */ /* 0x000fea0003800000 */
[----:B------:R-:W-:Y:S05]  /*7790*/  BRA `(.L_x_120) ;  /* 0x00000000002c7947 */ /* 0x000fea0003800000 */
.L_x_121:
[----:B------:R-:W-:Y:S01]  /*77a0*/  ISETP.NE.AND P0, PT, R57, RZ, PT ;  /* 0x000000ff3900720c */ /* 0x000fe20003f05270 */
[----:B------:R-:W-:-:S12]  /*77b0*/  BSSY.RECONVERGENT B0, `(.L_x_120) ;  /* 0x0000009000007945 */ /* 0x000fd80003800200 */
[----:B------:R-:W-:Y:S05]  /*77c0*/  @P0 BRA `(.L_x_122) ;  /* 0x0000000000140947 */ /* 0x000fea0003800000 */
[----:B------:R-:W1:Y:S02]  /*77d0*/  LDCU.64 UR4, c[0x0][0x888] ;  /* 0x00011100ff0477ac */ /* 0x000e640008000a00 */
[----:B-1----:R-:W-:-:S04]  /*77e0*/  ISETP.NE.U32.AND P0, PT, RZ, UR4, PT ;  /* 0x00000004ff007c0c */ /* 0x002fc8000bf05070 */
[----:B------:R-:W-:-:S13]  /*77f0*/  ISETP.NE.AND.EX P0, PT, RZ, UR5, PT, P0 ;  /* 0x00000005ff007c0c */ /* 0x000fda000bf05300 */
[----:B------:R-:W-:Y:S05]  /*7800*/  @!P0 EXIT ;  /* 0x000000000000894d */ /* 0x000fea0003800000 */
[----:B------:R-:W-:Y:S05]  /*7810*/  BRA `(.L_x_123) ;  /* 0x0000000000087947 */ /* 0x000fea0003800000 */
.L_x_122:
[----:B------:R-:W-:-:S13]  /*7820*/  FSETP.NEU.AND P0, PT, R26, RZ, PT ;  /* 0x000000ff1a00720b */ /* 0x000fda0003f0d000 */
[----:B------:R-:W-:Y:S05]  /*7830*/  @!P0 EXIT ;  /* 0x000000000000894d */ /* 0x000fea0003800000 */
.L_x_123:
[----:B------:R-:W-:Y:S05]  /*7840*/  BSYNC.RECONVERGENT B0 ;  /* 0x0000000000007941 */ /* 0x000fea0003800200 */
.L_x_120:
[----:B------:R-:W-:Y:S01]  /*7850*/  ULEA UR4, UR52, UR44, 0x3 ;  /* 0x0000002c34047291 */ /* 0x000fe2000f8e18ff */
[----:B------:R-:W-:-:S04]  /*7860*/  DEPBAR.LE SB0, 0x0 ;  /* 0x000080000000791a */ /* 0x000fc80000000000 */
[----:B------:R-:W-:-:S04]  /*7870*/  UIADD3 UR4, UPT, UPT, UR4, 0x78, URZ ;  /* 0x0000007804047890 */ /* 0x000fc8000fffe0ff */
[----:B------:R-:W-:-:S09]  /*7880*/  UPRMT UR4, UR54, 0x654, UR4 ;  /* 0x0000065436047896 */ /* 0x000fd20008000004 */
[----:B------:R-:W-:Y:S01]  /*7890*/  SYNCS.ARRIVE.TRANS64.RED.A1T0 RZ, [UR4], RZ ;  /* 0x000000ffffff79a7 */ /* 0x000fe20008100404 */
[----:B------:R-:W-:Y:S05]  /*78a0*/  EXIT ;  /* 0x000000000000794d */ /* 0x000fea0003800000 */
.L_x_24:
[----:B--2---:R2:W3:Y:S02]  /*78b0*/  SYNCS.PHASECHK.TRANS64.TRYWAIT P0, [R0+URZ+0x110], R2 ;  /* 0x00011002000075a7 */ /* 0x0044e400080011ff */
[----:B---3--:R-:W-:Y:S05]  /*78c0*/  @!P0 NANOSLEEP.SYNCS 0x989680 ;  /* 0x009896800000895d */ /* 0x008fea0003900000 */
[----:B------:R-:W3:Y:S02]  /*78d0*/  @!P0 SYNCS.PHASECHK.TRANS64 P0, [R0+URZ+0x110], R2 ;  /* 0x00011002000085a7 */ /* 0x000ee400080010ff */
[----:B---3--:R-:W-:Y:S05]  /*78e0*/  @!P0 BRA `(.L_x_24) ;  /* 0xfffffffc00f08947 */ /* 0x008fea000383ffff */
[----:B------:R-:W-:Y:S05]  /*78f0*/  BRA `(.L_x_124) ;  /* 0xffffff9c00fc7947 */ /* 0x000fea000383ffff */
.L_x_27:
[----:B-1----:R-:W-:-:S07]  /*7900*/  MOV R0, UR33 ;  /* 0x0000002100007c02 */ /* 0x002fce0008000f00 */
.L_x_125:
[----:B-1----:R1:W2:Y:S02]  /*7910*/  SYNCS.PHASECHK.TRANS64.TRYWAIT P0, [R0+URZ+0x30], R3 ;  /* 0x00003003000075a7 */ /* 0x0022a400080011ff */
[----:B--2---:R-:W-:Y:S05]  /*7920*/  @!P0 NANOSLEEP.SYNCS 0x989680 ;  /* 0x009896800000895d */ /* 0x004fea0003900000 */
[----:B------:R-:W2:Y:S02]  /*7930*/  @!P0 SYNCS.PHASECHK.TRANS64 P0, [R0+URZ+0x30], R3 ;  /* 0x00003003000085a7 */ /* 0x000ea400080010ff */
[----:B--2---:R-:W-:Y:S05]  /*7940*/  @!P0 BRA `(.L_x_125) ;  /* 0xfffffffc00f08947 */ /* 0x004fea000383ffff */
[----:B------:R-:W-:Y:S05]  /*7950*/  BRA `(.L_x_26) ;  /* 0xffffffa000447947 */ /* 0x000fea000383ffff */
.L_x_34:
[----:B-1----:R-:W-:-:S07]  /*7960*/  MOV R0, UR33 ;  /* 0x0000002100007c02 */ /* 0x002fce0008000f00 */
.L_x_126:
[----:B-1----:R1:W2:Y:S02]  /*7970*/  SYNCS.PHASECHK.TRANS64.TRYWAIT P0, [R0+URZ+0x30], R3 ;  /* 0x00003003000075a7 */ /* 0x0022a400080011ff */
[----:B--2---:R-:W-:Y:S05]  /*7980*/  @!P0 NANOSLEEP.SYNCS 0x989680 ;  /* 0x009896800000895d */ /* 0x004fea0003900000 */
[----:B------:R-:W2:Y:S02]  /*7990*/  @!P0 SYNCS.PHASECHK.TRANS64 P0, [R0+URZ+0x30], R3 ;  /* 0x00003003000085a7 */ /* 0x000ea400080010ff */
[----:B--2---:R-:W-:Y:S05]  /*79a0*/  @!P0 BRA `(.L_x_126) ;  /* 0xfffffffc00f08947 */ /* 0x004fea000383ffff */
[----:B------:R-:W-:Y:S05]  /*79b0*/  BRA `(.L_x_33) ;  /* 0xffffffa400387947 */ /* 0x000fea000383ffff */
.L_x_39:
[----:B-1----:R1:W2:Y:S02]  /*79c0*/  SYNCS.PHASECHK.TRANS64.TRYWAIT P0, [R3+URZ+0xa0], R0 ;  /* 0x0000a000030075a7 */ /* 0x0022a400080011ff */
[----:B--2---:R-:W-:Y:S05]  /*79d0*/  @!P0 NANOSLEEP.SYNCS 0x989680 ;  /* 0x009896800000895d */ /* 0x004fea0003900000 */
[----:B------:R-:W2:Y:S02]  /*79e0*/  @!P0 SYNCS.PHASECHK.TRANS64 P0, [R3+URZ+0xa0], R0 ;  /* 0x0000a000030085a7 */ /* 0x000ea400080010ff */
[----:B--2---:R-:W-:Y:S05]  /*79f0*/  @!P0 BRA `(.L_x_39) ;  /* 0xfffffffc00f08947 */ /* 0x004fea000383ffff */
[----:B------:R-:W-:Y:S05]  /*7a00*/  BRA `(.L_x_127) ;  /* 0xffffffa8000c7947 */ /* 0x000fea000383ffff */
.L_x_43:
[----:B------:R-:W-:-:S07]  /*7a10*/  MOV R0, UR4 ;  /* 0x0000000400007c02 */ /* 0x000fce0008000f00 */
.L_x_128:
[----:B-1----:R1:W2:Y:S02]  /*7a20*/  SYNCS.PHASECHK.TRANS64.TRYWAIT P0, [R0+URZ], R2 ;  /* 0x00000002000075a7 */ /* 0x0022a400080011ff */
[----:B--2---:R-:W-:Y:S05]  /*7a30*/  @!P0 NANOSLEEP.SYNCS 0x989680 ;  /* 0x009896800000895d */ /* 0x004fea0003900000 */
[----:B------:R-:W2:Y:S02]  /*7a40*/  @!P0 SYNCS.PHASECHK.TRANS64 P0, [R0+URZ], R2 ;  /* 0x00000002000085a7 */ /* 0x000ea400080010ff */
[----:B--2---:R-:W-:Y:S05]  /*7a50*/  @!P0 BRA `(.L_x_128) ;  /* 0xfffffffc00f08947 */ /* 0x004fea000383ffff */
[----:B------:R-:W-:Y:S05]  /*7a60*/  BRA `(.L_x_129) ;  /* 0xffffffac00b87947 */ /* 0x000fea000383ffff */
.L_x_44:
[----:B------:R-:W-:-:S07]  /*7a70*/  MOV R0, UR5 ;  /* 0x0000000500007c02 */ /* 0x000fce0008000f00 */
.L_x_130:
[----:B-1----:R1:W2:Y:S02]  /*7a80*/  SYNCS.PHASECHK.TRANS64.TRYWAIT P0, [R0+URZ], R3 ;  /* 0x00000003000075a7 */ /* 0x0022a400080011ff */
[----:B--2---:R-:W-:Y:S05]  /*7a90*/  @!P0 NANOSLEEP.SYNCS 0x989680 ;  /* 0x009896800000895d */ /* 0x004fea0003900000 */
[----:B------:R-:W2:Y:S02]  /*7aa0*/  @!P0 SYNCS.PHASECHK.TRANS64 P0, [R0+URZ], R3 ;  /* 0x00000003000085a7 */ /* 0x000ea400080010ff */
[----:B--2---:R-:W-:Y:S05]  /*7ab0*/  @!P0 BRA `(.L_x_130) ;  /* 0xfffffffc00f08947 */ /* 0x004fea000383ffff */
[----:B------:R-:W-:Y:S05]  /*7ac0*/  BRA `(.L_x_131) ;  /* 0xffffffac00c47947 */ /* 0x000fea000383ffff */
.L_x_45:
[----:B------:R-:W-:-:S07]  /*7ad0*/  MOV R0, UR5 ;  /* 0x0000000500007c02 */ /* 0x000fce0008000f00 */
.L_x_132:
[----:B-1----:R1:W2:Y:S02]  /*7ae0*/  SYNCS.PHASECHK.TRANS64.TRYWAIT P0, [R0+URZ], R3 ;  /* 0x00000003000075a7 */ /* 0x0022a400080011ff */
[----:B--2---:R-:W-:Y:S05]  /*7af0*/  @!P0 NANOSLEEP.SYNCS 0x989680 ;  /* 0x009896800000895d */ /* 0x004fea0003900000 */
[----:B------:R-:W2:Y:S02]  /*7b00*/  @!P0 SYNCS.PHASECHK.TRANS64 P0, [R0+URZ], R3 ;  /* 0x00000003000085a7 */ /* 0x000ea400080010ff */
[----:B--2---:R-:W-:Y:S05]  /*7b10*/  @!P0 BRA `(.L_x_132) ;  /* 0xfffffffc00f08947 */ /* 0x004fea000383ffff */
[----:B------:R-:W-:Y:S05]  /*7b20*/  BRA `(.L_x_133) ;  /* 0xffffffac00d07947 */ /* 0x000fea000383ffff */
.L_x_46:
[----:B------:R-:W-:-:S07]  /*7b30*/  MOV R0, UR5 ;  /* 0x0000000500007c02 */ /* 0x000fce0008000f00 */
.L_x_134:
[----:B-1----:R1:W2:Y:S02]  /*7b40*/  SYNCS.PHASECHK.TRANS64.TRYWAIT P0, [R0+URZ], R3 ;  /* 0x00000003000075a7 */ /* 0x0022a400080011ff */
[----:B--2---:R-:W-:Y:S05]  /*7b50*/  @!P0 NANOSLEEP.SYNCS 0x989680 ;  /* 0x009896800000895d */ /* 0x004fea0003900000 */
[----:B------:R-:W2:Y:S02]  /*7b60*/  @!P0 SYNCS.PHASECHK.TRANS64 P0, [R0+URZ], R3 ;  /* 0x00000003000085a7 */ /* 0x000ea400080010ff */
[----:B--2---:R-:W-:Y:S05]  /*7b70*/  @!P0 BRA `(.L_x_134) ;  /* 0xfffffffc00f08947 */ /* 0x004fea000383ffff */
[----:B------:R-:W-:Y:S05]  /*7b80*/  BRA `(.L_x_135) ;  /* 0xffffffac00dc7947 */ /* 0x000fea000383ffff */
.L_x_47:
[----:B------:R-:W-:-:S07]  /*7b90*/  MOV R0, UR5 ;  /* 0x0000000500007c02 */ /* 0x000fce0008000f00 */
.L_x_136:
[----:B-1----:R1:W2:Y:S02]  /*7ba0*/  SYNCS.PHASECHK.TRANS64.TRYWAIT P0, [R0+URZ], R3 ;  /* 0x00000003000075a7 */ /* 0x0022a400080011ff */
[----:B--2---:R-:W-:Y:S05]  /*7bb0*/  @!P0 NANOSLEEP.SYNCS 0x989680 ;  /* 0x009896800000895d */ /* 0x004fea0003900000 */
[----:B------:R-:W2:Y:S02]  /*7bc0*/  @!P0 SYNCS.PHASECHK.TRANS64 P0, [R0+URZ], R3 ;  /* 0x00000003000085a7 */ /* 0x000ea400080010ff */
[----:B--2---:R-:W-:Y:S05]  /*7bd0*/  @!P0 BRA `(.L_x_136) ;  /* 0xfffffffc00f08947 */ /* 0x004fea000383ffff */
[----:B------:R-:W-:Y:S05]  /*7be0*/  BRA `(.L_x_137) ;  /* 0xffffffac00e87947 */ /* 0x000fea000383ffff */
.L_x_50:
[----:B-1----:R1:W2:Y:S02]  /*7bf0*/  SYNCS.PHASECHK.TRANS64.TRYWAIT P0, [R2+URZ+0x100], R4 ;  /* 0x00010004020075a7 */ /* 0x0022a400080011ff */
[----:B--2---:R-:W-:Y:S05]  /*7c00*/  @!P0 NANOSLEEP.SYNCS 0x989680 ;  /* 0x009896800000895d */ /* 0x004fea0003900000 */
[----:B------:R-:W2:Y:S02]  /*7c10*/  @!P0 SYNCS.PHASECHK.TRANS64 P0, [R2+URZ+0x100], R4 ;  /* 0x00010004020085a7 */ /* 0x000ea400080010ff */
[----:B--2---:R-:W-:Y:S05]  /*7c20*/  @!P0 BRA `(.L_x_50) ;  /* 0xfffffffc00f08947 */ /* 0x004fea000383ffff */
[----:B------:R-:W-:Y:S05]  /*7c30*/  BRA `(.L_x_138) ;  /* 0xffffffb000447947 */ /* 0x000fea000383ffff */
.L_x_51:
[----:B------:R-:W-:-:S07]  /*7c40*/  MOV R2, UR4 ;  /* 0x0000000400027c02 */ /* 0x000fce0008000f00 */
.L_x_139:
[----:B-1----:R1:W2:Y:S02]  /*7c50*/  SYNCS.PHASECHK.TRANS64.TRYWAIT P0, [R2+URZ+0xb0], R5 ;  /* 0x0000b005020075a7 */ /* 0x0022a400080011ff */
[----:B--2---:R-:W-:Y:S05]  /*7c60*/  @!P0 NANOSLEEP.SYNCS 0x989680 ;  /* 0x009896800000895d */ /* 0x004fea0003900000 */
[----:B------:R-:W2:Y:S02]  /*7c70*/  @!P0 SYNCS.PHASECHK.TRANS64 P0, [R2+URZ+0xb0], R5 ;  /* 0x0000b005020085a7 */ /* 0x000ea400080010ff */
[----:B--2---:R-:W-:Y:S05]  /*7c80*/  @!P0 BRA `(.L_x_139) ;  /* 0xfffffffc00f08947 */ /* 0x004fea000383ffff */
[----:B------:R-:W-:Y:S05]  /*7c90*/  BRA `(.L_x_140) ;  /* 0xffffffb000547947 */ /* 0x000fea000383ffff */
.L_x_52:
[----:B-1----:R1:W2:Y:S02]  /*7ca0*/  SYNCS.PHASECHK.TRANS64.TRYWAIT P1, [R2+URZ+0xa0], R4 ;  /* 0x0000a004020075a7 */ /* 0x0022a400080211ff */
[----:B--2---:R-:W-:Y:S05]  /*7cb0*/  @!P1 NANOSLEEP.SYNCS 0x989680 ;  /* 0x009896800000995d */ /* 0x004fea0003900000 */
[----:B------:R-:W2:Y:S02]  /*7cc0*/  @!P1 SYNCS.PHASECHK.TRANS64 P1, [R2+URZ+0xa0], R4 ;  /* 0x0000a004020095a7 */ /* 0x000ea400080210ff */
[----:B--2---:R-:W-:Y:S05]  /*7cd0*/  @!P1 BRA `(.L_x_52) ;  /* 0xfffffffc00f09947 */ /* 0x004fea000383ffff */
[----:B------:R-:W-:Y:S05]  /*7ce0*/  BRA `(.L_x_141) ;  /* 0xffffffb000847947 */ /* 0x000fea000383ffff */
.L_x_55:
[----:B------:R-:W-:-:S07]  /*7cf0*/  MOV R0, UR4 ;  /* 0x0000000400007c02 */ /* 0x000fce0008000f00 */
.L_x_142:
[----:B-1----:R1:W2:Y:S02]  /*7d00*/  SYNCS.PHASECHK.TRANS64.TRYWAIT P0, [R0+URZ+0xb0], R2 ;  /* 0x0000b002000075a7 */ /* 0x0022a400080011ff */
[----:B--2---:R-:W-:Y:S05]  /*7d10*/  @!P0 NANOSLEEP.SYNCS 0x989680 ;  /* 0x009896800000895d */ /* 0x004fea0003900000 */
[----:B------:R-:W2:Y:S02]  /*7d20*/  @!P0 SYNCS.PHASECHK.TRANS64 P0, [R0+URZ+0xb0], R2 ;  /* 0x0000b002000085a7 */ /* 0x000ea400080010ff */
[----:B--2---:R-:W-:Y:S05]  /*7d30*/  @!P0 BRA `(.L_x_142) ;  /* 0xfffffffc00f08947 */ /* 0x004fea000383ffff */
[----:B------:R-:W-:Y:S05]  /*7d40*/  BRA `(.L_x_54) ;  /* 0xffffffb000d87947 */ /* 0x000fea000383ffff */
.L_x_62:
[----:B-1----:R1:W2:Y:S02]  /*7d50*/  SYNCS.PHASECHK.TRANS64.TRYWAIT P1, [R0+URZ+0xa0], R2 ;  /* 0x0000a002000075a7 */ /* 0x0022a400080211ff */
[----:B--2---:R-:W-:Y:S05]  /*7d60*/  @!P1 NANOSLEEP.SYNCS 0x989680 ;  /* 0x009896800000995d */ /* 0x004fea0003900000 */
[----:B------:R-:W2:Y:S02]  /*7d70*/  @!P1 SYNCS.PHASECHK.TRANS64 P1, [R0+URZ+0xa0], R2 ;  /* 0x0000a002000095a7 */ /* 0x000ea400080210ff */
[----:B--2---:R-:W-:Y:S05]  /*7d80*/  @!P1 BRA `(.L_x_62) ;  /* 0xfffffffc00f09947 */ /* 0x004fea000383ffff */
[----:B------:R-:W-:Y:S05]  /*7d90*/  BRA `(.L_x_143) ;  /* 0xffffffb8006c7947 */ /* 0x000fea000383ffff */
.L_x_63:
[----:B------:R-:W-:-:S07]  /*7da0*/  MOV R2, UR46 ;  /* 0x0000002e00027c02 */ /* 0x000fce0008000f00 */
.L_x_144:
[----:B-1----:R1:W2:Y:S02]  /*7db0*/  SYNCS.PHASECHK.TRANS64.TRYWAIT P0, [R2+URZ+0xe0], R0 ;  /* 0x0000e000020075a7 */ /* 0x0022a400080011ff */
[----:B--2---:R-:W-:Y:S05]  /*7dc0*/  @!P0 NANOSLEEP.SYNCS 0x989680 ;  /* 0x009896800000895d */ /* 0x004fea0003900000 */
[----:B------:R-:W2:Y:S02]  /*7dd0*/  @!P0 SYNCS.PHASECHK.TRANS64 P0, [R2+URZ+0xe0], R0 ;  /* 0x0000e000020085a7 */ /* 0x000ea400080010ff */
[----:B--2---:R-:W-:Y:S05]  /*7de0*/  @!P0 BRA `(.L_x_144) ;  /* 0xfffffffc00f08947 */ /* 0x004fea000383ffff */
[----:B------:R-:W-:Y:S05]  /*7df0*/  BRA `(.L_x_145) ;  /* 0xffffffb800bc7947 */ /* 0x000fea000383ffff */
.L_x_66:
[----:B------:R-:W-:Y:S07]  /*7e00*/  MOV R0, UR7 ;  /* 0x0000000700007c02 */ /* 0x000fee0008000f00 */
.L_x_146:
[----:B-1----:R1:W2:Y:S02]  /*7e10*/  SYNCS.PHASECHK.TRANS64.TRYWAIT P0, [R0+URZ], R2 ;  /* 0x00000002000075a7 */ /* 0x0022a400080011ff */
[----:B--2---:R-:W-:Y:S05]  /*7e20*/  @!P0 NANOSLEEP.SYNCS 0x989680 ;  /* 0x009896800000895d */ /* 0x004fea0003900000 */
[----:B------:R-:W2:Y:S02]  /*7e30*/  @!P0 SYNCS.PHASECHK.TRANS64 P0, [R0+URZ], R2 ;  /* 0x00000002000085a7 */ /* 0x000ea400080010ff */
[----:B--2---:R-:W-:Y:S05]  /*7e40*/  @!P0 BRA `(.L_x_146) ;  /* 0xfffffffc00f08947 */ /* 0x004fea000383ffff */
[----:B------:R-:W-:Y:S05]  /*7e50*/  BRA `(.L_x_65) ;  /* 0xffffffb800d87947 */ /* 0x000fea000383ffff */
.L_x_69:
[----:B------:R-:W-:-:S07]  /*7e60*/  MOV R0, UR4 ;  /* 0x0000000400007c02 */ /* 0x000fce0008000f00 */
.L_x_147:
[----:B--2---:R2:W4:Y:S02]  /*7e70*/  SYNCS.PHASECHK.TRANS64.TRYWAIT P0, [R0+URZ], R2 ;  /* 0x00000002000075a7 */ /* 0x00452400080011ff */
[----:B----4-:R-:W-:Y:S05]  /*7e80*/  @!P0 NANOSLEEP.SYNCS 0x989680 ;  /* 0x009896800000895d */ /* 0x010fea0003900000 */
[----:B------:R-:W4:Y:S02]  /*7e90*/  @!P0 SYNCS.PHASECHK.TRANS64 P0, [R0+URZ], R2 ;  /* 0x00000002000085a7 */ /* 0x000f2400080010ff */
[----:B----4-:R-:W-:Y:S05]  /*7ea0*/  @!P0 BRA `(.L_x_147) ;  /* 0xfffffffc00f08947 */ /* 0x010fea000383ffff */
[----:B------:R-:W-:Y:S05]  /*7eb0*/  BRA `(.L_x_148) ;  /* 0xffffffc000047947 */ /* 0x000fea000383ffff */
.L_x_70:
[----:B------:R-:W-:-:S07]  /*7ec0*/  MOV R0, UR5 ;  /* 0x0000000500007c02 */ /* 0x000fce0008000f00 */
.L_x_149:
[----:B-1----:R1:W2:Y:S02]  /*7ed0*/  SYNCS.PHASECHK.TRANS64.TRYWAIT P0, [R0+URZ], R3 ;  /* 0x00000003000075a7 */ /* 0x0022a400080011ff */
[----:B--2---:R-:W-:Y:S05]  /*7ee0*/  @!P0 NANOSLEEP.SYNCS 0x989680 ;  /* 0x009896800000895d */ /* 0x004fea0003900000 */
[----:B------:R-:W2:Y:S02]  /*7ef0*/  @!P0 SYNCS.PHASECHK.TRANS64 P0, [R0+URZ], R3 ;  /* 0x00000003000085a7 */ /* 0x000ea400080010ff */
[----:B--2---:R-:W-:Y:S05]  /*7f00*/  @!P0 BRA `(.L_x_149) ;  /* 0xfffffffc00f08947 */ /* 0x004fea000383ffff */
[----:B------:R-:W-:Y:S05]  /*7f10*/  BRA `(.L_x_150) ;  /* 0xffffffc000107947 */ /* 0x000fea000383ffff */
.L_x_71:
[----:B------:R-:W-:-:S07]  /*7f20*/  MOV R0, UR5 ;  /* 0x0000000500007c02 */ /* 0x000fce0008000f00 */
.L_x_151:
[----:B-1----:R1:W2:Y:S02]  /*7f30*/  SYNCS.PHASECHK.TRANS64.TRYWAIT P0, [R0+URZ], R3 ;  /* 0x00000003000075a7 */ /* 0x0022a400080011ff */
[----:B--2---:R-:W-:Y:S05]  /*7f40*/  @!P0 NANOSLEEP.SYNCS 0x989680 ;  /* 0x009896800000895d */ /* 0x004fea0003900000 */
[----:B------:R-:W2:Y:S02]  /*7f50*/  @!P0 SYNCS.PHASECHK.TRANS64 P0, [R0+URZ], R3 ;  /* 0x00000003000085a7 */ /* 0x000ea400080010ff */
[----:B--2---:R-:W-:Y:S05]  /*7f60*/  @!P0 BRA `(.L_x_151) ;  /* 0xfffffffc00f08947 */ /* 0x004fea000383ffff */
[----:B------:R-:W-:Y:S05]  /*7f70*/  BRA `(.L_x_152) ;  /* 0xffffffc0001c7947 */ /* 0x000fea000383ffff */
.L_x_72:
[----:B-1----:R-:W-:-:S07]  /*7f80*/  MOV R0, UR4 ;  /* 0x0000000400007c02 */ /* 0x002fce0008000f00 */
.L_x_153:
[----:B-1----:R1:W2:Y:S02]  /*7f90*/  SYNCS.PHASECHK.TRANS64.TRYWAIT P0, [R0+URZ], R2 ;  /* 0x00000002000075a7 */ /* 0x0022a400080011ff */
[----:B--2---:R-:W-:Y:S05]  /*7fa0*/  @!P0 NANOSLEEP.SYNCS 0x989680 ;  /* 0x009896800000895d */ /* 0x004fea0003900000 */
[----:B------:R-:W2:Y:S02]  /*7fb0*/  @!P0 SYNCS.PHASECHK.TRANS64 P0, [R0+URZ], R2 ;  /* 0x00000002000085a7 */ /* 0x000ea400080010ff */
[----:B--2---:R-:W-:Y:S05]  /*7fc0*/  @!P0 BRA `(.L_x_153) ;  /* 0xfffffffc00f08947 */ /* 0x004fea000383ffff */
[----:B------:R-:W-:Y:S05]  /*7fd0*/  BRA `(.L_x_154) ;  /* 0xffffffc000287947 */ /* 0x000fea000383ffff */
.L_x_77:
[----:B---3--:R3:W1:Y:S02]  /*7fe0*/  SYNCS.PHASECHK.TRANS64.TRYWAIT P0, [R12+URZ+0xa0], R0 ;  /* 0x0000a0000c0075a7 */ /* 0x00866400080011ff */
[----:B-1----:R-:W-:Y:S05]  /*7ff0*/  @!P0 NANOSLEEP.SYNCS 0x989680 ;  /* 0x009896800000895d */ /* 0x002fea0003900000 */
[----:B------:R-:W1:Y:S02]  /*8000*/  @!P0 SYNCS.PHASECHK.TRANS64 P0, [R12+URZ+0xa0], R0 ;  /* 0x0000a0000c0085a7 */ /* 0x000e6400080010ff */
[----:B-1----:R-:W-:Y:S05]  /*8010*/  @!P0 BRA `(.L_x_77) ;  /* 0xfffffffc00f08947 */ /* 0x002fea000383ffff */
[----:B------:R-:W-:Y:S05]  /*8020*/  BRA `(.L_x_155) ;  /* 0xffffffc400387947 */ /* 0x000fea000383ffff */
.L_x_80:
[----:B-1----:R-:W-:Y:S07]  /*8030*/  MOV R0, UR24 ;  /* 0x0000001800007c02 */ /* 0x002fee0008000f00 */
.L_x_156:
[----:B-1----:R1:W2:Y:S02]  /*8040*/  SYNCS.PHASECHK.TRANS64.TRYWAIT P2, [R0+URZ+0x98], R6 ;  /* 0x00009806000075a7 */ /* 0x0022a400080411ff */
[----:B--2---:R-:W-:Y:S05]  /*8050*/  @!P2 NANOSLEEP.SYNCS 0x989680 ;  /* 0x009896800000a95d */ /* 0x004fea0003900000 */
[----:B------:R-:W2:Y:S02]  /*8060*/  @!P2 SYNCS.PHASECHK.TRANS64 P2, [R0+URZ+0x98], R6 ;  /* 0x000098060000a5a7 */ /* 0x000ea400080410ff */
[----:B--2---:R-:W-:Y:S05]  /*8070*/  @!P2 BRA `(.L_x_156) ;  /* 0xfffffffc00f0a947 */ /* 0x004fea000383ffff */
[----:B------:R-:W-:Y:S05]  /*8080*/  BRA `(.L_x_79) ;  /* 0xffffffc8009c7947 */ /* 0x000fea000383ffff */
.L_x_83:
[----:B------:R-:W-:Y:S07]  /*8090*/  MOV R0, UR4 ;  /* 0x0000000400007c02 */ /* 0x000fee0008000f00 */
.L_x_157:
[----:B-1----:R1:W2:Y:S02]  /*80a0*/  SYNCS.PHASECHK.TRANS64.TRYWAIT P0, [R0+URZ+0x78], R9 ;  /* 0x00007809000075a7 */ /* 0x0022a400080011ff */
[----:B--2---:R-:W-:Y:S05]  /*80b0*/  @!P0 NANOSLEEP.SYNCS 0x989680 ;  /* 0x009896800000895d */ /* 0x004fea0003900000 */
[----:B------:R-:W2:Y:S02]  /*80c0*/  @!P0 SYNCS.PHASECHK.TRANS64 P0, [R0+URZ+0x78], R9 ;  /* 0x00007809000085a7 */ /* 0x000ea400080010ff */
[----:B--2---:R-:W-:Y:S05]  /*80d0*/  @!P0 BRA `(.L_x_157) ;  /* 0xfffffffc00f08947 */ /* 0x004fea000383ffff */
[----:B------:R-:W-:Y:S05]  /*80e0*/  BRA `(.L_x_158) ;  /* 0xffffffc800fc7947 */ /* 0x000fea000383ffff */
.L_x_84:
[----:B------:R-:W-:Y:S07]  /*80f0*/  MOV R6, UR5 ;  /* 0x0000000500067c02 */ /* 0x000fee0008000f00 */
.L_x_159:
[----:B-1----:R1:W2:Y:S02]  /*8100*/  SYNCS.PHASECHK.TRANS64.TRYWAIT P0, [R6+URZ+0x78], R0 ;  /* 0x00007800060075a7 */ /* 0x0022a400080011ff */
[----:B--2---:R-:W-:Y:S05]  /*8110*/  @!P0 NANOSLEEP.SYNCS 0x989680 ;  /* 0x009896800000895d */ /* 0x004fea0003900000 */
[----:B------:R-:W2:Y:S02]  /*8120*/  @!P0 SYNCS.PHASECHK.TRANS64 P0, [R6+URZ+0x78], R0 ;  /* 0x00007800060085a7 */ /* 0x000ea400080010ff */
[----:B--2---:R-:W-:Y:S05]  /*8130*/  @!P0 BRA `(.L_x_159) ;  /* 0xfffffffc00f08947 */ /* 0x004fea000383ffff */
[----:B------:R-:W-:Y:S05]  /*8140*/  BRA `(.L_x_160) ;  /* 0xffffffcc00587947 */ /* 0x000fea000383ffff */
.L_x_86:
[----:B------:R-:W-:-:S07]  /*8150*/  MOV R0, UR4 ;  /* 0x0000000400007c02 */ /* 0x000fce0008000f00 */
.L_x_161:
[----:B-1----:R1:W2:Y:S02]  /*8160*/  SYNCS.PHASECHK.TRANS64.TRYWAIT P0, [R0+URZ], R2 ;  /* 0x00000002000075a7 */ /* 0x0022a400080011ff */
[----:B--2---:R-:W-:Y:S05]  /*8170*/  @!P0 NANOSLEEP.SYNCS 0x989680 ;  /* 0x009896800000895d */ /* 0x004fea0003900000 */
[----:B------:R-:W2:Y:S02]  /*8180*/  @!P0 SYNCS.PHASECHK.TRANS64 P0, [R0+URZ], R2 ;  /* 0x00000002000085a7 */ /* 0x000ea400080010ff */
[----:B--2---:R-:W-:Y:S05]  /*8190*/  @!P0 BRA `(.L_x_161) ;  /* 0xfffffffc00f08947 */ /* 0x004fea000383ffff */
[----:B------:R-:W-:Y:S05]  /*81a0*/  BRA `(.L_x_162) ;  /* 0xffffffcc00e87947 */ /* 0x000fea000383ffff */
.L_x_87:
[----:B------:R-:W-:-:S07]  /*81b0*/  MOV R0, UR5 ;  /* 0x0000000500007c02 */ /* 0x000fce0008000f00 */
.L_x_163:
[----:B-1----:R1:W2:Y:S02]  /*81c0*/  SYNCS.PHASECHK.TRANS64.TRYWAIT P0, [R0+URZ], R2 ;  /* 0x00000002000075a7 */ /* 0x0022a400080011ff */
[----:B--2---:R-:W-:Y:S05]  /*81d0*/  @!P0 NANOSLEEP.SYNCS 0x989680 ;  /* 0x009896800000895d */ /* 0x004fea0003900000 */
[----:B------:R-:W2:Y:S02]  /*81e0*/  @!P0 SYNCS.PHASECHK.TRANS64 P0, [R0+URZ], R2 ;  /* 0x00000002000085a7 */ /* 0x000ea400080010ff */
[----:B--2---:R-:W-:Y:S05]  /*81f0*/  @!P0 BRA `(.L_x_163) ;  /* 0xfffffffc00f08947 */ /* 0x004fea000383ffff */
[----:B------:R-:W-:Y:S05]  /*8200*/  BRA `(.L_x_164) ;  /* 0xffffffcc00f47947 */ /* 0x000fea000383ffff */
.L_x_89:
[----:B-1----:R1:W2:Y:S02]  /*8210*/  SYNCS.PHASECHK.TRANS64.TRYWAIT P0, [R0+URZ+0xa0], R2 ;  /* 0x0000a002000075a7 */ /* 0x0022a400080011ff */
[----:B--2---:R-:W-:Y:S05]  /*8220*/  @!P0 NANOSLEEP.SYNCS 0x989680 ;  /* 0x009896800000895d */ /* 0x004fea0003900000 */
[----:B------:R-:W2:Y:S02]  /*8230*/  @!P0 SYNCS.PHASECHK.TRANS64 P0, [R0+URZ+0xa0], R2 ;  /* 0x0000a002000085a7 */ /* 0x000ea400080010ff */
[----:B--2---:R-:W-:Y:S05]  /*8240*/  @!P0 BRA `(.L_x_89) ;  /* 0xfffffffc00f08947 */ /* 0x004fea000383ffff */
[----:B------:R-:W-:Y:S05]  /*8250*/  BRA `(.L_x_165) ;  /* 0xffffffd000e47947 */ /* 0x000fea000383ffff */
.L_x_99:
[----:B-1----:R1:W3:Y:S02]  /*8260*/  SYNCS.PHASECHK.TRANS64.TRYWAIT P1, [R2+URZ+0x60], R0 ;  /* 0x00006000020075a7 */ /* 0x0022e400080211ff */
[----:B---3--:R-:W-:Y:S05]  /*8270*/  @!P1 NANOSLEEP.SYNCS 0x989680 ;  /* 0x009896800000995d */ /* 0x008fea0003900000 */
[----:B------:R-:W3:Y:S02]  /*8280*/  @!P1 SYNCS.PHASECHK.TRANS64 P1, [R2+URZ+0x60], R0 ;  /* 0x00006000020095a7 */ /* 0x000ee400080210ff */
[----:B---3--:R-:W-:Y:S05]  /*8290*/  @!P1 BRA `(.L_x_99) ;  /* 0xfffffffc00f09947 */ /* 0x008fea000383ffff */
[----:B------:R-:W-:Y:S05]  /*82a0*/  BRA `(.L_x_98) ;  /* 0xffffffe000647947 */ /* 0x000fea000383ffff */
.L_x_101:
[----:B--2---:R2:W3:Y:S02]  /*82b0*/  SYNCS.PHASECHK.TRANS64.TRYWAIT P0, [R72+URZ+0xc0], R3 ;  /* 0x0000c003480075a7 */ /* 0x0044e400080011ff */
[----:B---3--:R-:W-:Y:S05]  /*82c0*/  @!P0 NANOSLEEP.SYNCS 0x989680 ;  /* 0x009896800000895d */ /* 0x008fea0003900000 */
[----:B------:R-:W3:Y:S02]  /*82d0*/  @!P0 SYNCS.PHASECHK.TRANS64 P0, [R72+URZ+0xc0], R3 ;  /* 0x0000c003480085a7 */ /* 0x000ee400080010ff */
[----:B---3--:R-:W-:Y:S05]  /*82e0*/  @!P0 BRA `(.L_x_101) ;  /* 0xfffffffc00f08947 */ /* 0x008fea000383ffff */
[----:B------:R-:W-:Y:S05]  /*82f0*/  BRA `(.L_x_100) ;  /* 0xffffffe000dc7947 */ /* 0x000fea000383ffff */
.L_x_112:
[----:B-1----:R1:W2:Y:S02]  /*8300*/  SYNCS.PHASECHK.TRANS64.TRYWAIT P0, [R2+URZ+0x60], R73 ;  /* 0x00006049020075a7 */ /* 0x0022a400080011ff */
[----:B--2---:R-:W-:Y:S05]  /*8310*/  @!P0 NANOSLEEP.SYNCS 0x989680 ;  /* 0x009896800000895d */ /* 0x004fea0003900000 */
[----:B------:R-:W2:Y:S02]  /*8320*/  @!P0 SYNCS.PHASECHK.TRANS64 P0, [R2+URZ+0x60], R73 ;  /* 0x00006049020085a7 */ /* 0x000ea400080010ff */
[----:B--2---:R-:W-:Y:S05]  /*8330*/  @!P0 BRA `(.L_x_112) ;  /* 0xfffffffc00f08947 */ /* 0x004fea000383ffff */
[----:B------:R-:W-:Y:S05]  /*8340*/  BRA `(.L_x_111) ;  /* 0xffffffe800a87947 */ /* 0x000fea000383ffff */
        .weak           $__internal_0_$__cuda_sm10x_tcgen05_guardrail_trap_col_being_dealloced_not_returned_by_alloc
        .type           $__internal_0_$__cuda_sm10x_tcgen05_guardrail_trap_col_being_dealloced_not_returned_by_alloc,@function
        .size           $__internal_0_$__cuda_sm10x_tcgen05_guardrail_trap_col_being_dealloced_not_returned_by_alloc,($__internal_1_$__cuda_sm10x_tcgen05_guardrail_trap_phase_invalid_during_alloc - $__internal_0_$__cuda_sm10x_tcgen05_guardrail_trap_col_being_dealloced_not_returned_by_alloc)
$__internal_0_$__cuda_sm10x_tcgen05_guardrail_trap_col_being_dealloced_not_returned_by_alloc:
[----:B------:R-:W-:Y:S05]  /*8350*/  BPT.TRAP 0x1 ;  /* 0x000000040000795c */ /* 0x000fea0000300000 */
[----:B------:R-:W-:-:S04]  /*8360*/  HFMA2 R3, -RZ, RZ, 0, 0 ;  /* 0x00000000ff037431 */ /* 0x000fc800000001ff */
[----:B------:R-:W-:Y:S05]  /*8370*/  RET.REL.NODEC R2 `(_ZN7cutlass13device_kernelINS_4gemm6kernel13GemmUniversalIN4cute5tupleIJiiiiEEENS1_10collective13CollectiveMmaINS1_35MainloopSm100TmaUmmaWarpSpecializedILi6ELi2ELi4ENS5_IJNS4_1CILi1EEENSA_ILi2EEESB_EEEEENS5_IJNSA_ILi64EEESF_SF_EEEfNS5_IJlSB_lEEEfSH_NS4_8TiledMMAINS4_8MMA_AtomIJNS4_17SM100_MMA_TF32_SSINS_10tfloat32_tESL_fLi64ELi64ELNS4_4UMMA5MajorE0ELSN_0ELNSM_7ScaleInE0ELSO_0EEEEEENS4_6LayoutINS5_IJSB_SB_SB_EEENS5_IJNSA_ILi0EEEST_ST_EEEEENS5_IJNS4_10UnderscoreESW_SW_EEEEENS4_23SM90_TMA_LOAD_MULTICASTENS4_14ComposedLayoutINS4_7SwizzleILi3ELi4ELi3EEENS4_18smem_ptr_flag_bitsILi32EEENSR_INS5_IJNSA_ILi8EEENSA_ILi32EEEEEENS5_IJS16_SB_EEEEEEEvNS4_8identityENS4_13SM90_TMA_LOADES1A_vS1B_EENS_8epilogue10collective18CollectiveEpilogueINS1E_23Sm100TmaWarpSpecializedILi3ELi2ELi16ELb1ELb0EEEJSG_NS5_IJNSR_ISF_SB_EENSR_IS16_SB_EEEEEfSH_fSH_NS1E_6fusion15FusionCallbacksIS1I_NS1M_17LinearCombinationIffffLNS_15FloatRoundStyleE2EEESG_S1L_JEEENS4_5SM1004TMEM4LOAD26SM100_TMEM_LOAD_16dp128b8xES1C_S1A_NS4_17SM75_U32x4_LDSM_NENS4_14SM90_TMA_STOREES1A_NS4_17SM90_U32x4_STSM_NENS4_39AutoVectorizingCopyWithAssumedAlignmentILi128EEEEEEvvEEEEvNT_6ParamsE) ;  /* 0xffffff7c02207950 */ /* 0x000fea0003c3ffff */
        .weak           $__internal_1_$__cuda_sm10x_tcgen05_guardrail_trap_phase_invalid_during_alloc
        .type           $__internal_1_$__cuda_sm10x_tcgen05_guardrail_trap_phase_invalid_during_alloc,@function
        .size           $__internal_1_$__cuda_sm10x_tcgen05_guardrail_trap_phase_invalid_during_alloc,($__internal_2_$__cuda_sm10x_tcgen05_guardrail_trap_unallocated_columns_being_dealloced - $__internal_1_$__cuda_sm10x_tcgen05_guardrail_trap_phase_invalid_during_alloc)
$__internal_1_$__cuda_sm10x_tcgen05_guardrail_trap_phase_invalid_during_alloc:
[----:B------:R-:W-:Y:S05]  /*8380*/  BPT.TRAP 0x1 ;  /* 0x000000040000795c */ /* 0x000fea0000300000 */
[----:B------:R-:W-:-:S04]  /*8390*/  MOV R5, 0x0 ;  /* 0x0000000000057802 */ /* 0x000fc80000000f00 */
[----:B------:R-:W-:Y:S05]  /*83a0*/  RET.REL.NODEC R4 `(_ZN7cutlass13device_kernelINS_4gemm6kernel13GemmUniversalIN4cute5tupleIJiiiiEEENS1_10collective13CollectiveMmaINS1_35MainloopSm100TmaUmmaWarpSpecializedILi6ELi2ELi4ENS5_IJNS4_1CILi1EEENSA_ILi2EEESB_EEEEENS5_IJNSA_ILi64EEESF_SF_EEEfNS5_IJlSB_lEEEfSH_NS4_8TiledMMAINS4_8MMA_AtomIJNS4_17SM100_MMA_TF32_SSINS_10tfloat32_tESL_fLi64ELi64ELNS4_4UMMA5MajorE0ELSN_0ELNSM_7ScaleInE0ELSO_0EEEEEENS4_6LayoutINS5_IJSB_SB_SB_EEENS5_IJNSA_ILi0EEEST_ST_EEEEENS5_IJNS4_10UnderscoreESW_SW_EEEEENS4_23SM90_TMA_LOAD_MULTICASTENS4_14ComposedLayoutINS4_7SwizzleILi3ELi4ELi3EEENS4_18smem_ptr_flag_bitsILi32EEENSR_INS5_IJNSA_ILi8EEENSA_ILi32EEEEEENS5_IJS16_SB_EEEEEEEvNS4_8identityENS4_13SM90_TMA_LOADES1A_vS1B_EENS_8epilogue10collective18CollectiveEpilogueINS1E_23Sm100TmaWarpSpecializedILi3ELi2ELi16ELb1ELb0EEEJSG_NS5_IJNSR_ISF_SB_EENSR_IS16_SB_EEEEEfSH_fSH_NS1E_6fusion15FusionCallbacksIS1I_NS1M_17LinearCombinationIffffLNS_15FloatRoundStyleE2EEESG_S1L_JEEENS4_5SM1004TMEM4LOAD26SM100_TMEM_LOAD_16dp128b8xES1C_S1A_NS4_17SM75_U32x4_LDSM_NENS4_14SM90_TMA_STOREES1A_NS4_17SM90_U32x4_STSM_NENS4_39AutoVectorizingCopyWithAssumedAlignmentILi128EEEEEEvvEEEEvNT_6ParamsE) ;  /* 0xffffff7c04147950 */ /* 0x000fea0003c3ffff */
        .weak           $__internal_2_$__cuda_sm10x_tcgen05_guardrail_trap_unallocated_columns_being_dealloced
        .type           $__internal_2_$__cuda_sm10x_tcgen05_guardrail_trap_unallocated_columns_being_dealloced,@function
        .size           $__internal_2_$__cuda_sm10x_tcgen05_guardrail_trap_unallocated_columns_being_dealloced,(.L_x_167 - $__internal_2_$__cuda_sm10x_tcgen05_guardrail_trap_unallocated_columns_being_dealloced)
$__internal_2_$__cuda_sm10x_tcgen05_guardrail_trap_unallocated_columns_being_dealloced:
[----:B------:R-:W-:Y:S05]  /*83b0*/  BPT.TRAP 0x1 ;  /* 0x000000040000795c */ /* 0x000fea0000300000 */
[----:B------:R-:W-:-:S04]  /*83c0*/  HFMA2 R3, -RZ, RZ, 0, 0 ;  /* 0x00000000ff037431 */ /* 0x000fc800000001ff */
[----:B------:R-:W-:Y:S05]  /*83d0*/  RET.REL.NODEC R2 `(_ZN7cutlass13device_kernelINS_4gemm6kernel13GemmUniversalIN4cute5tupleIJiiiiEEENS1_10collective13CollectiveMmaINS1_35MainloopSm100TmaUmmaWarpSpecializedILi6ELi2ELi4ENS5_IJNS4_1CILi1EEENSA_ILi2EEESB_EEEEENS5_IJNSA_ILi64EEESF_SF_EEEfNS5_IJlSB_lEEEfSH_NS4_8TiledMMAINS4_8MMA_AtomIJNS4_17SM100_MMA_TF32_SSINS_10tfloat32_tESL_fLi64ELi64ELNS4_4UMMA5MajorE0ELSN_0ELNSM_7ScaleInE0ELSO_0EEEEEENS4_6LayoutINS5_IJSB_SB_SB_EEENS5_IJNSA_ILi0EEEST_ST_EEEEENS5_IJNS4_10UnderscoreESW_SW_EEEEENS4_23SM90_TMA_LOAD_MULTICASTENS4_14ComposedLayoutINS4_7SwizzleILi3ELi4ELi3EEENS4_18smem_ptr_flag_bitsILi32EEENSR_INS5_IJNSA_ILi8EEENSA_ILi32EEEEEENS5_IJS16_SB_EEEEEEEvNS4_8identityENS4_13SM90_TMA_LOADES1A_vS1B_EENS_8epilogue10collective18CollectiveEpilogueINS1E_23Sm100TmaWarpSpecializedILi3ELi2ELi16ELb1ELb0EEEJSG_NS5_IJNSR_ISF_SB_EENSR_IS16_SB_EEEEEfSH_fSH_NS1E_6fusion15FusionCallbacksIS1I_NS1M_17LinearCombinationIffffLNS_15FloatRoundStyleE2EEESG_S1L_JEEENS4_5SM1004TMEM4LOAD26SM100_TMEM_LOAD_16dp128b8xES1C_S1A_NS4_17SM75_U32x4_LDSM_NENS4_14SM90_TMA_STOREES1A_NS4_17SM90_U32x4_STSM_NENS4_39AutoVectorizingCopyWithAssumedAlignmentILi128EEEEEEvvEEEEvNT_6ParamsE) ;  /* 0xffffff7c02087950 */ /* 0x000fea0003c3ffff */
.L_x_166:
[----:B------:R-:W-:-:S00]  /*83e0*/  BRA `(.L_x_166) ;  /* 0xfffffffc00fc7947 */ /* 0x000fc0000383ffff */
[----:B------:R-:W-:-:S00]  /*83f0*/  NOP ;  /* 0x0000000000007918 */ /* 0x000fc00000000000 */
        /* <DEDUP_REMOVED lines=8> */
.L_x_167:


//--------------------- .nv.global.init           --------------------------
	.section	.nv.global.init,"aw",@progbits
.nv.global.init:
	.type		$str$27,@object
	.size		$str$27,($str$28 - $str$27)
$str$27:
        /*0000*/ 	.byte	0x28, 0x61, 0x64, 0x64, 0x72, 0x65, 0x73, 0x73, 0x20, 0x26, 0x20, 0x6d, 0x61, 0x73, 0x6b, 0x29
        /*0010*/ 	.byte	0x20, 0x3d, 0x3d, 0x20, 0x30, 0x00
	.type		$str$28,@object
	.size		$str$28,($str$26 - $str$28)
$str$28:
        /*0016*/ 	.byte	0x2f, 0x74, 0x6d, 0x70, 0x2f, 0x63, 0x75, 0x74, 0x6c, 0x61, 0x73, 0x73, 0x5f, 0x73, 0x77, 0x65
        /*0026*/ 	.byte	0x65, 0x70, 0x5f, 0x73, 0x72, 0x63, 0x2f, 0x69, 0x6e, 0x63, 0x6c, 0x75, 0x64, 0x65, 0x2f, 0x63
        /*0036*/ 	.byte	0x75, 0x74, 0x65, 0x2f, 0x70, 0x6f, 0x69, 0x6e, 0x74, 0x65, 0x72, 0x5f, 0x66, 0x6c, 0x61, 0x67
        /*0046*/ 	.byte	0x67, 0x65, 0x64, 0x2e, 0x68, 0x70, 0x70, 0x00
	.type		$str$26,@object
	.size		$str$26,($str$25 - $str$26)
$str$26:
        /*004e*/ 	.byte	0x2f, 0x74, 0x6d, 0x70, 0x2f, 0x63, 0x75, 0x74, 0x6c, 0x61, 0x73, 0x73, 0x5f, 0x73, 0x77, 0x65
        /*005e*/ 	.byte	0x65, 0x70, 0x5f, 0x73, 0x72, 0x63, 0x2f, 0x69, 0x6e, 0x63, 0x6c, 0x75, 0x64, 0x65, 0x2f, 0x63
        /*006e*/ 	.byte	0x75, 0x74, 0x65, 0x2f, 0x61, 0x74, 0x6f, 0x6d, 0x2f, 0x63, 0x6f, 0x70, 0x79, 0x5f, 0x74, 0x72
        /*007e*/ 	.byte	0x61, 0x69, 0x74, 0x73, 0x5f, 0x73, 0x6d, 0x31, 0x30, 0x30, 0x2e, 0x68, 0x70, 0x70, 0x00
	.type		$str$25,@object
	.size		$str$25,(__unnamed_1 - $str$25)
$str$25:
        /*008d*/ 	.byte	0x28, 0x28, 0x75, 0x69, 0x6e, 0x74, 0x33, 0x32, 0x5f, 0x74, 0x28, 0x74, 0x68, 0x72, 0x65, 0x61
        /*009d*/ 	.byte	0x64, 0x49, 0x64, 0x78, 0x2e, 0x78, 0x29, 0x20, 0x2f, 0x20, 0x33, 0x32, 0x29, 0x20, 0x25, 0x20
        /*00ad*/ 	.byte	0x34, 0x29, 0x20, 0x3d, 0x3d, 0x20, 0x28, 0x28, 0x28, 0x74, 0x6d, 0x65, 0x6d, 0x5f, 0x61, 0x64
        /*00bd*/ 	.byte	0x64, 0x72, 0x20, 0x3e, 0x3e, 0x20, 0x31, 0x36, 0x29, 0x20, 0x2f, 0x20, 0x33, 0x32, 0x29, 0x20
        /*00cd*/ 	.byte	0x25, 0x20, 0x34, 0x29, 0x00
	.type		__unnamed_1,@object
	.size		__unnamed_1,(__unnamed_2 - __unnamed_1)
__unnamed_1:
        /*00d2*/ 	.byte	0x61, 0x75, 0x74, 0x6f, 0x20, 0x63, 0x75, 0x74, 0x65, 0x3a, 0x3a, 0x61, 0x73, 0x5f, 0x70, 0x6f
        /* <DEDUP_REMOVED lines=23> */
        /*0252*/ 	.byte	0x3c, 0x32, 0x30, 0x34, 0x38, 0x3e, 0x3e, 0x3e, 0x3e, 0x5d, 0x00
	.type		__unnamed_2,@object
	.size		__unnamed_2,(.L_2 - __unnamed_2)
__unnamed_2:
        /* <DEDUP_REMOVED lines=45> */
        /*052d*/ 	.byte	0x3e, 0x3e, 0x3e, 0x5d, 0x00
.L_2:


//--------------------- .nv.shared._ZN7cutlass13device_kernelINS_4gemm6kernel13GemmUniversalIN4cute5tupleIJiiiiEEENS1_10collective13CollectiveMmaINS1_35MainloopSm100TmaUmmaWarpSpecializedILi6ELi2ELi4ENS5_IJNS4_1CILi1EEENSA_ILi2EEESB_EEEEENS5_IJNSA_ILi64EEESF_SF_EEEfNS5_IJlSB_lEEEfSH_NS4_8TiledMMAINS4_8MMA_AtomIJNS4_17SM100_MMA_TF32_SSINS_10tfloat32_tESL_fLi64ELi64ELNS4_4UMMA5MajorE0ELSN_0ELNSM_7ScaleInE0ELSO_0EEEEEENS4_6LayoutINS5_IJSB_SB_SB_EEENS5_IJNSA_ILi0EEEST_ST_EEEEENS5_IJNS4_10UnderscoreESW_SW_EEEEENS4_23SM90_TMA_LOAD_MULTICASTENS4_14ComposedLayoutINS4_7SwizzleILi3ELi4ELi3EEENS4_18smem_ptr_flag_bitsILi32EEENSR_INS5_IJNSA_ILi8EEENSA_ILi32EEEEEENS5_IJS16_SB_EEEEEEEvNS4_8identityENS4_13SM90_TMA_LOADES1A_vS1B_EENS_8epilogue10collective18CollectiveEpilogueINS1E_23Sm100TmaWarpSpecializedILi3ELi2ELi16ELb1ELb0EEEJSG_NS5_IJNSR_ISF_SB_EENSR_IS16_SB_EEEEEfSH_fSH_NS1E_6fusion15FusionCallbacksIS1I_NS1M_17LinearCombinationIffffLNS_15FloatRoundStyleE2EEESG_S1L_JEEENS4_5SM1004TMEM4LOAD26SM100_TMEM_LOAD_16dp128b8xES1C_S1A_NS4_17SM75_U32x4_LDSM_NENS4_14SM90_TMA_STOREES1A_NS4_17SM90_U32x4_STSM_NENS4_39AutoVectorizingCopyWithAssumedAlignmentILi128EEEEEEvvEEEEvNT_6ParamsE --------------------------
	.section	.nv.shared._ZN7cutlass13device_kernelINS_4gemm6kernel13GemmUniversalIN4cute5tupleIJiiiiEEENS1_10collective13CollectiveMmaINS1_35MainloopSm100TmaUmmaWarpSpecializedILi6ELi2ELi4ENS5_IJNS4_1CILi1EEENSA_ILi2EEESB_EEEEENS5_IJNSA_ILi64EEESF_SF_EEEfNS5_IJlSB_lEEEfSH_NS4_8TiledMMAINS4_8MMA_AtomIJNS4_17SM100_MMA_TF32_SSINS_10tfloat32_tESL_fLi64ELi64ELNS4_4UMMA5MajorE0ELSN_0ELNSM_7ScaleInE0ELSO_0EEEEEENS4_6LayoutINS5_IJSB_SB_SB_EEENS5_IJNSA_ILi0EEEST_ST_EEEEENS5_IJNS4_10UnderscoreESW_SW_EEEEENS4_23SM90_TMA_LOAD_MULTICASTENS4_14ComposedLayoutINS4_7SwizzleILi3ELi4ELi3EEENS4_18smem_ptr_flag_bitsILi32EEENSR_INS5_IJNSA_ILi8EEENSA_ILi32EEEEEENS5_IJS16_SB_EEEEEEEvNS4_8identityENS4_13SM90_TMA_LOADES1A_vS1B_EENS_8epilogue10collective18CollectiveEpilogueINS1E_23Sm100TmaWarpSpecializedILi3ELi2ELi16ELb1ELb0EEEJSG_NS5_IJNSR_ISF_SB_EENSR_IS16_SB_EEEEEfSH_fSH_NS1E_6fusion15FusionCallbacksIS1I_NS1M_17LinearCombinationIffffLNS_15FloatRoundStyleE2EEESG_S1L_JEEENS4_5SM1004TMEM4LOAD26SM100_TMEM_LOAD_16dp128b8xES1C_S1A_NS4_17SM75_U32x4_LDSM_NENS4_14SM90_TMA_STOREES1A_NS4_17SM90_U32x4_STSM_NENS4_39AutoVectorizingCopyWithAssumedAlignmentILi128EEEEEEvvEEEEvNT_6ParamsE,"aw",@nobits
	.sectionflags	@""
	.align	16
	.zero		1024


//--------------------- .nv.shared.reserved.0     --------------------------
	.section	.nv.shared.reserved.0,"aw",@nobits
	.weak		__nv_reservedSMEM_offset_0_alias
	.size		__nv_reservedSMEM_offset_0_alias, 0, 64
	.other		__nv_reservedSMEM_offset_0_alias,@"STO_CUDA_RESERVED_SHARED STV_DEFAULT"
__nv_reservedSMEM_offset_0_alias:
	.zero		0
.nv.shared.reserved.0:
	.zero		64
	.weak		__nv_reservedSMEM_tcgen05_partition
	.type		__nv_reservedSMEM_tcgen05_partition,@object
	.size		__nv_reservedSMEM_tcgen05_partition,(.L_0 - __nv_reservedSMEM_tcgen05_partition)
__nv_reservedSMEM_tcgen05_partition:
	.zero		32
.L_0:


//--------------------- .nv.global                --------------------------
	.section	.nv.global,"aw",@nobits
.nv.global:
	.type		_ZN40_INTERNAL_28239a91_4_k_cu_52d9bf8b_243474cute1_E,@object
	.size		_ZN40_INTERNAL_28239a91_4_k_cu_52d9bf8b_243474cute1_E,(_ZN40_INTERNAL_28239a91_4_k_cu_52d9bf8b_243474cuda3std3__45__cpo6cbeginE - _ZN40_INTERNAL_28239a91_4_k_cu_52d9bf8b_243474cute1_E)
_ZN40_INTERNAL_28239a91_4_k_cu_52d9bf8b_243474cute1_E:
	.zero		1
	.type		_ZN40_INTERNAL_28239a91_4_k_cu_52d9bf8b_243474cuda3std3__45__cpo6cbeginE,@object
	.size		_ZN40_INTERNAL_28239a91_4_k_cu_52d9bf8b_243474cuda3std3__45__cpo6cbeginE,(_ZN40_INTERNAL_28239a91_4_k_cu_52d9bf8b_243474cuda3std3__48in_placeE - _ZN40_INTERNAL_28239a91_4_k_cu_52d9bf8b_243474cuda3std3__45__cpo6cbeginE)
_ZN40_INTERNAL_28239a91_4_k_cu_52d9bf8b_243474cuda3std3__45__cpo6cbeginE:
	.zero		1
	.type		_ZN40_INTERNAL_28239a91_4_k_cu_52d9bf8b_243474cuda3std3__48in_placeE,@object
	.size		_ZN40_INTERNAL_28239a91_4_k_cu_52d9bf8b_243474cuda3std3__48in_placeE,(_ZN40_INTERNAL_28239a91_4_k_cu_52d9bf8b_243474cuda3std6ranges3__45__cpo9iter_moveE - _ZN40_INTERNAL_28239a91_4_k_cu_52d9bf8b_243474cuda3std3__48in_placeE)
_ZN40_INTERNAL_28239a91_4_k_cu_52d9bf8b_243474cuda3std3__48in_placeE:
	.zero		1
	.type		_ZN40_INTERNAL_28239a91_4_k_cu_52d9bf8b_243474cuda3std6ranges3__45__cpo9iter_moveE,@object
	.size		_ZN40_INTERNAL_28239a91_4_k_cu_52d9bf8b_243474cuda3std6ranges3__45__cpo9iter_moveE,(_ZN40_INTERNAL_28239a91_4_k_cu_52d9bf8b_243474cuda3std3__45__cpo5beginE - _ZN40_INTERNAL_28239a91_4_k_cu_52d9bf8b_243474cuda3std6ranges3__45__cpo9iter_moveE)
_ZN40_INTERNAL_28239a91_4_k_cu_52d9bf8b_243474cuda3std6ranges3__45__cpo9iter_moveE:
	.zero		1
	.type		_ZN40_INTERNAL_28239a91_4_k_cu_52d9bf8b_243474cuda3std3__45__cpo5beginE,@object
	.size		_ZN40_INTERNAL_28239a91_4_k_cu_52d9bf8b_243474cuda3std3__45__cpo5beginE,(_ZN40_INTERNAL_28239a91_4_k_cu_52d9bf8b_243474cuda3std3__442_GLOBAL__N__28239a91_4_k_cu_52d9bf8b_243476ignoreE - _ZN40_INTERNAL_28239a91_4_k_cu_52d9bf8b_243474cuda3std3__45__cpo5beginE)
_ZN40_INTERNAL_28239a91_4_k_cu_52d9bf8b_243474cuda3std3__45__cpo5beginE:
	.zero		1
	.type		_ZN40_INTERNAL_28239a91_4_k_cu_52d9bf8b_243474cuda3std3__442_GLOBAL__N__28239a91_4_k_cu_52d9bf8b_243476ignoreE,@object
	.size		_ZN40_INTERNAL_28239a91_4_k_cu_52d9bf8b_243474cuda3std3__442_GLOBAL__N__28239a91_4_k_cu_52d9bf8b_243476ignoreE,(_ZN40_INTERNAL_28239a91_4_k_cu_52d9bf8b_243474cute7productE - _ZN40_INTERNAL_28239a91_4_k_cu_52d9bf8b_243474cuda3std3__442_GLOBAL__N__28239a91_4_k_cu_52d9bf8b_243476ignoreE)
_ZN40_INTERNAL_28239a91_4_k_cu_52d9bf8b_243474cuda3std3__442_GLOBAL__N__28239a91_4_k_cu_52d9bf8b_243476ignoreE:
	.zero		1
	.type		_ZN40_INTERNAL_28239a91_4_k_cu_52d9bf8b_243474cute7productE,@object
	.size		_ZN40_INTERNAL_28239a91_4_k_cu_52d9bf8b_243474cute7productE,(_ZN40_INTERNAL_28239a91_4_k_cu_52d9bf8b_243474cuda3std3__45__cpo3endE - _ZN40_INTERNAL_28239a91_4_k_cu_52d9bf8b_243474cute7productE)
_ZN40_INTERNAL_28239a91_4_k_cu_52d9bf8b_243474cute7productE:
	.zero		1
	.type		_ZN40_INTERNAL_28239a91_4_k_cu_52d9bf8b_243474cuda3std3__45__cpo3endE,@object
	.size		_ZN40_INTERNAL_28239a91_4_k_cu_52d9bf8b_243474cuda3std3__45__cpo3endE,(_ZN40_INTERNAL_28239a91_4_k_cu_52d9bf8b_243474cuda3std3__419piecewise_constructE - _ZN40_INTERNAL_28239a91_4_k_cu_52d9bf8b_243474cuda3std3__45__cpo3endE)
_ZN40_INTERNAL_28239a91_4_k_cu_52d9bf8b_243474cuda3std3__45__cpo3endE:
	.zero		1
	.type		_ZN40_INTERNAL_28239a91_4_k_cu_52d9bf8b_243474cuda3std3__419piecewise_constructE,@object
	.size		_ZN40_INTERNAL_28239a91_4_k_cu_52d9bf8b_243474cuda3std3__419piecewise_constructE,(_ZN40_INTERNAL_28239a91_4_k_cu_52d9bf8b_243474cuda3std3__45__cpo4cendE - _ZN40_INTERNAL_28239a91_4_k_cu_52d9bf8b_243474cuda3std3__419piecewise_constructE)
_ZN40_INTERNAL_28239a91_4_k_cu_52d9bf8b_243474cuda3std3__419piecewise_constructE:
	.zero		1
	.type		_ZN40_INTERNAL_28239a91_4_k_cu_52d9bf8b_243474cuda3std3__45__cpo4cendE,@object
	.size		_ZN40_INTERNAL_28239a91_4_k_cu_52d9bf8b_243474cuda3std3__45__cpo4cendE,(_ZN40_INTERNAL_28239a91_4_k_cu_52d9bf8b_243474cuda3std6ranges3__45__cpo4swapE - _ZN40_INTERNAL_28239a91_4_k_cu_52d9bf8b_243474cuda3std3__45__cpo4cendE)
_ZN40_INTERNAL_28239a91_4_k_cu_52d9bf8b_243474cuda3std3__45__cpo4cendE:
	.zero		1
	.type		_ZN40_INTERNAL_28239a91_4_k_cu_52d9bf8b_243474cuda3std6ranges3__45__cpo4swapE,@object
	.size		_ZN40_INTERNAL_28239a91_4_k_cu_52d9bf8b_243474cuda3std6ranges3__45__cpo4swapE,(.L_10 - _ZN40_INTERNAL_28239a91_4_k_cu_52d9bf8b_243474cuda3std6ranges3__45__cpo4swapE)
_ZN40_INTERNAL_28239a91_4_k_cu_52d9bf8b_243474cuda3std6ranges3__45__cpo4swapE:
	.zero		1
.L_10:


//--------------------- .nv.constant0._ZN7cutlass13device_kernelINS_4gemm6kernel13GemmUniversalIN4cute5tupleIJiiiiEEENS1_10collective13CollectiveMmaINS1_35MainloopSm100TmaUmmaWarpSpecializedILi6ELi2ELi4ENS5_IJNS4_1CILi1EEENSA_ILi2EEESB_EEEEENS5_IJNSA_ILi64EEESF_SF_EEEfNS5_IJlSB_lEEEfSH_NS4_8TiledMMAINS4_8MMA_AtomIJNS4_17SM100_MMA_TF32_SSINS_10tfloat32_tESL_fLi64ELi64ELNS4_4UMMA5MajorE0ELSN_0ELNSM_7ScaleInE0ELSO_0EEEEEENS4_6LayoutINS5_IJSB_SB_SB_EEENS5_IJNSA_ILi0EEEST_ST_EEEEENS5_IJNS4_10UnderscoreESW_SW_EEEEENS4_23SM90_TMA_LOAD_MULTICASTENS4_14ComposedLayoutINS4_7SwizzleILi3ELi4ELi3EEENS4_18smem_ptr_flag_bitsILi32EEENSR_INS5_IJNSA_ILi8EEENSA_ILi32EEEEEENS5_IJS16_SB_EEEEEEEvNS4_8identityENS4_13SM90_TMA_LOADES1A_vS1B_EENS_8epilogue10collective18CollectiveEpilogueINS1E_23Sm100TmaWarpSpecializedILi3ELi2ELi16ELb1ELb0EEEJSG_NS5_IJNSR_ISF_SB_EENSR_IS16_SB_EEEEEfSH_fSH_NS1E_6fusion15FusionCallbacksIS1I_NS1M_17LinearCombinationIffffLNS_15FloatRoundStyleE2EEESG_S1L_JEEENS4_5SM1004TMEM4LOAD26SM100_TMEM_LOAD_16dp128b8xES1C_S1A_NS4_17SM75_U32x4_LDSM_NENS4_14SM90_TMA_STOREES1A_NS4_17SM90_U32x4_STSM_NENS4_39AutoVectorizingCopyWithAssumedAlignmentILi128EEEEEEvvEEEEvNT_6ParamsE --------------------------
	.section	.nv.constant0._ZN7cutlass13device_kernelINS_4gemm6kernel13GemmUniversalIN4cute5tupleIJiiiiEEENS1_10collective13CollectiveMmaINS1_35MainloopSm100TmaUmmaWarpSpecializedILi6ELi2ELi4ENS5_IJNS4_1CILi1EEENSA_ILi2EEESB_EEEEENS5_IJNSA_ILi64EEESF_SF_EEEfNS5_IJlSB_lEEEfSH_NS4_8TiledMMAINS4_8MMA_AtomIJNS4_17SM100_MMA_TF32_SSINS_10tfloat32_tESL_fLi64ELi64ELNS4_4UMMA5MajorE0ELSN_0ELNSM_7ScaleInE0ELSO_0EEEEEENS4_6LayoutINS5_IJSB_SB_SB_EEENS5_IJNSA_ILi0EEEST_ST_EEEEENS5_IJNS4_10UnderscoreESW_SW_EEEEENS4_23SM90_TMA_LOAD_MULTICASTENS4_14ComposedLayoutINS4_7SwizzleILi3ELi4ELi3EEENS4_18smem_ptr_flag_bitsILi32EEENSR_INS5_IJNSA_ILi8EEENSA_ILi32EEEEEENS5_IJS16_SB_EEEEEEEvNS4_8identityENS4_13SM90_TMA_LOADES1A_vS1B_EENS_8epilogue10collective18CollectiveEpilogueINS1E_23Sm100TmaWarpSpecializedILi3ELi2ELi16ELb1ELb0EEEJSG_NS5_IJNSR_ISF_SB_EENSR_IS16_SB_EEEEEfSH_fSH_NS1E_6fusion15FusionCallbacksIS1I_NS1M_17LinearCombinationIffffLNS_15FloatRoundStyleE2EEESG_S1L_JEEENS4_5SM1004TMEM4LOAD26SM100_TMEM_LOAD_16dp128b8xES1C_S1A_NS4_17SM75_U32x4_LDSM_NENS4_14SM90_TMA_STOREES1A_NS4_17SM90_U32x4_STSM_NENS4_39AutoVectorizingCopyWithAssumedAlignmentILi128EEEEEEvvEEEEvNT_6ParamsE,"a",@progbits
	.sectionflags	@""
	.align	4
.nv.constant0._ZN7cutlass13device_kernelINS_4gemm6kernel13GemmUniversalIN4cute5tupleIJiiiiEEENS1_10collective13CollectiveMmaINS1_35MainloopSm100TmaUmmaWarpSpecializedILi6ELi2ELi4ENS5_IJNS4_1CILi1EEENSA_ILi2EEESB_EEEEENS5_IJNSA_ILi64EEESF_SF_EEEfNS5_IJlSB_lEEEfSH_NS4_8TiledMMAINS4_8MMA_AtomIJNS4_17SM100_MMA_TF32_SSINS_10tfloat32_tESL_fLi64ELi64ELNS4_4UMMA5MajorE0ELSN_0ELNSM_7ScaleInE0ELSO_0EEEEEENS4_6LayoutINS5_IJSB_SB_SB_EEENS5_IJNSA_ILi0EEEST_ST_EEEEENS5_IJNS4_10UnderscoreESW_SW_EEEEENS4_23SM90_TMA_LOAD_MULTICASTENS4_14ComposedLayoutINS4_7SwizzleILi3ELi4ELi3EEENS4_18smem_ptr_flag_bitsILi32EEENSR_INS5_IJNSA_ILi8EEENSA_ILi32EEEEEENS5_IJS16_SB_EEEEEEEvNS4_8identityENS4_13SM90_TMA_LOADES1A_vS1B_EENS_8epilogue10collective18CollectiveEpilogueINS1E_23Sm100TmaWarpSpecializedILi3ELi2ELi16ELb1ELb0EEEJSG_NS5_IJNSR_ISF_SB_EENSR_IS16_SB_EEEEEfSH_fSH_NS1E_6fusion15FusionCallbacksIS1I_NS1M_17LinearCombinationIffffLNS_15FloatRoundStyleE2EEESG_S1L_JEEENS4_5SM1004TMEM4LOAD26SM100_TMEM_LOAD_16dp128b8xES1C_S1A_NS4_17SM75_U32x4_LDSM_NENS4_14SM90_TMA_STOREES1A_NS4_17SM90_U32x4_STSM_NENS4_39AutoVectorizingCopyWithAssumedAlignmentILi128EEEEEEvvEEEEvNT_6ParamsE:
	.zero		2944


//--------------------- SYMBOLS --------------------------

	.type		.nv.reservedSmem.offset0,@object
	.size		.nv.reservedSmem.offset0,0x4
	.type		.nv.reservedSmem.cap,@object
	.size		.nv.reservedSmem.cap,0x4
	.type		__assertfail,@function
